def matmul_kernel(
    a_ptr,
    b_ptr,
    c_ptr,
    M,
    N,
    K,
    stride_am,
    stride_ak,
    stride_bk,
    stride_bn,
    stride_cm,
    stride_cn,
    BLOCK_M: tl.constexpr,
    BLOCK_N: tl.constexpr,
    BLOCK_K: tl.constexpr,
    GROUP_M: tl.constexpr,
):
    pid = tl.program_id(axis=0)
    num_pid_m = tl.cdiv(M, BLOCK_M)
    num_pid_n = tl.cdiv(N, BLOCK_N)
    num_pid_in_group = GROUP_M * num_pid_n
    group_id = pid // num_pid_in_group
    first_pid_m = group_id * GROUP_M
    group_size_m = min(num_pid_m - first_pid_m, GROUP_M)
    pid_m = first_pid_m + ((pid % num_pid_in_group) % group_size_m)
    pid_n = (pid % num_pid_in_group) // group_size_m

    offs_am = (pid_m * BLOCK_M + tl.arange(0, BLOCK_M)) % M
    offs_bn = (pid_n * BLOCK_N + tl.arange(0, BLOCK_N)) % N
    offs_k = tl.arange(0, BLOCK_K)
    a_ptrs = a_ptr + offs_am[:, None] * stride_am + offs_k[None, :] * stride_ak
    b_ptrs = b_ptr + offs_k[:, None] * stride_bk + offs_bn[None, :] * stride_bn

    acc = tl.zeros((BLOCK_M, BLOCK_N), dtype=tl.float32)
    for kk in range(0, tl.cdiv(K, BLOCK_K)):
        a = tl.load(a_ptrs, mask=offs_k[None, :] < K - kk * BLOCK_K, other=0.0)
        b = tl.load(b_ptrs, mask=offs_k[:, None] < K - kk * BLOCK_K, other=0.0)
        acc = tl.dot(a, b, acc)
        a_ptrs += BLOCK_K * stride_ak
        b_ptrs += BLOCK_K * stride_bk

    c = acc.to(c_ptr.dtype.element_ty)
    offs_cm = pid_m * BLOCK_M + tl.arange(0, BLOCK_M)
    offs_cn = pid_n * BLOCK_N + tl.arange(0, BLOCK_N)
    c_ptrs = c_ptr + offs_cm[:, None] * stride_cm + offs_cn[None, :] * stride_cn
    mask = (offs_cm[:, None] < M) & (offs_cn[None, :] < N)
    tl.store(c_ptrs, c, mask=mask)

# config = {"BLOCK_K": 64, "BLOCK_M": 256, "BLOCK_N": 64, "GROUP_M": 8, "arch": "sm_90", "dtype": "bf16", "num_ctas": 2, "num_stages": 3, "num_warps": 4}
# arch = sm_90


// ===== COMPILED SASS (sm_90a) =====

	.target	sm_90a

	.elftype	@"ET_EXEC"


//--------------------- .note.nv.tkinfo           --------------------------
	.section	.note.nv.tkinfo,"",@"SHT_NOTE"
	.sectionflags	@"SHF_NOTE_NV_TKINFO"
	.tkinfo
        /*0018*/ 	.word	0x00000002
        /*0030*/ 	.string	""
        /*0030*/ 	.string	"ptxas"
        /*0030*/ 	.string	"Cuda compilation tools, release 13.0, V13.0.88"
        /*0030*/ 	.string	"Build cuda_13.0.r13.0/compiler.36424714_0"
        /*0030*/ 	.string	"-v  -suppress-debug-info  -lineinfo  -arch sm_90a "



//--------------------- .note.nv.cuinfo           --------------------------
	.section	.note.nv.cuinfo,"",@"SHT_NOTE"
	.sectionflags	@"SHF_NOTE_NV_CUINFO"
        /*0018*/ 	.short	0x0002
        /*001a*/ 	.short	0x005a
        /*001c*/ 	.short	0x0082
	.zero		2


//--------------------- .nv.info                  --------------------------
	.section	.nv.info,"",@"SHT_CUDA_INFO"
	.align	4


	//----- nvinfo : EIATTR_REGCOUNT
	.align		4
        /*0000*/ 	.byte	0x04, 0x2f
        /*0002*/ 	.short	(.L_1 - .L_0)
	.align		4
.L_0:
        /*0004*/ 	.word	index@(matmul_kernel)
        /*0008*/ 	.word	0x000000ff


	//----- nvinfo : EIATTR_FRAME_SIZE
	.align		4
.L_1:
        /*000c*/ 	.byte	0x04, 0x11
        /*000e*/ 	.short	(.L_3 - .L_2)
	.align		4
.L_2:
        /*0010*/ 	.word	index@(matmul_kernel)
        /*0014*/ 	.word	0x00000000


	//----- nvinfo : EIATTR_MIN_STACK_SIZE
	.align		4
.L_3:
        /*0018*/ 	.byte	0x04, 0x12
        /*001a*/ 	.short	(.L_5 - .L_4)
	.align		4
.L_4:
        /*001c*/ 	.word	index@(matmul_kernel)
        /*0020*/ 	.word	0x00000000
.L_5:


//--------------------- .nv.compat                --------------------------
	.section	.nv.compat,"",@"SHT_CUDA_COMPAT_INFO"
	.align	4
        /*0000*/ 	.byte	0x02, 0x09, 0x01, 0x00, 0x02, 0x02, 0x04, 0x00, 0x02, 0x05, 0x05, 0x00, 0x03, 0x07, 0x01, 0x01
        /*0010*/ 	.byte	0x02, 0x03, 0x00, 0x00, 0x02, 0x06, 0x01, 0x00, 0x04, 0x0b, 0x08, 0x00, 0x00, 0x00, 0x00, 0x00
        /*0020*/ 	.byte	0x00, 0x00, 0x00, 0x00


//--------------------- .nv.info.matmul_kernel    --------------------------
	.section	.nv.info.matmul_kernel,"",@"SHT_CUDA_INFO"
	.sectionflags	@""
	.align	4


	//----- nvinfo : EIATTR_CUDA_API_VERSION
	.align		4
        /*0000*/ 	.byte	0x04, 0x37
        /*0002*/ 	.short	(.L_7 - .L_6)
.L_6:
        /*0004*/ 	.word	0x00000082


	//----- nvinfo : EIATTR_KPARAM_INFO
	.align		4
.L_7:
        /*0008*/ 	.byte	0x04, 0x17
        /*000a*/ 	.short	(.L_9 - .L_8)
.L_8:
        /*000c*/ 	.word	0x00000000
        /*0010*/ 	.short	0x000d
        /*0012*/ 	.short	0x0048
        /*0014*/ 	.byte	0x00, 0xf4, 0x21, 0x00


	//----- nvinfo : EIATTR_KPARAM_INFO
	.align		4
.L_9:
        /*0018*/ 	.byte	0x04, 0x17
        /*001a*/ 	.short	(.L_11 - .L_10)
.L_10:
        /*001c*/ 	.word	0x00000000
        /*0020*/ 	.short	0x000c
        /*0022*/ 	.short	0x0040
        /*0024*/ 	.byte	0x00, 0xf4, 0x21, 0x00


	//----- nvinfo : EIATTR_KPARAM_INFO
	.align		4
.L_11:
        /*0028*/ 	.byte	0x04, 0x17
        /*002a*/ 	.short	(.L_13 - .L_12)
.L_12:
        /*002c*/ 	.word	0x00000000
        /*0030*/ 	.short	0x000b
        /*0032*/ 	.short	0x0038
        /*0034*/ 	.byte	0x00, 0xf0, 0x11, 0x00


	//----- nvinfo : EIATTR_KPARAM_INFO
	.align		4
.L_13:
        /*0038*/ 	.byte	0x04, 0x17
        /*003a*/ 	.short	(.L_15 - .L_14)
.L_14:
        /*003c*/ 	.word	0x00000000
        /*0040*/ 	.short	0x000a
        /*0042*/ 	.short	0x0034
        /*0044*/ 	.byte	0x00, 0xf0, 0x11, 0x00


	//----- nvinfo : EIATTR_KPARAM_INFO
	.align		4
.L_15:
        /*0048*/ 	.byte	0x04, 0x17
        /*004a*/ 	.short	(.L_17 - .L_16)
.L_16:
        /*004c*/ 	.word	0x00000000
        /*0050*/ 	.short	0x0009
        /*0052*/ 	.short	0x0030
        /*0054*/ 	.byte	0x00, 0xf0, 0x11, 0x00


	//----- nvinfo : EIATTR_KPARAM_INFO
	.align		4
.L_17:
        /*0058*/ 	.byte	0x04, 0x17
        /*005a*/ 	.short	(.L_19 - .L_18)
.L_18:
        /*005c*/ 	.word	0x00000000
        /*0060*/ 	.short	0x0008
        /*0062*/ 	.short	0x002c
        /*0064*/ 	.byte	0x00, 0xf0, 0x11, 0x00


	//----- nvinfo : EIATTR_KPARAM_INFO
	.align		4
.L_19:
        /*0068*/ 	.byte	0x04, 0x17
        /*006a*/ 	.short	(.L_21 - .L_20)
.L_20:
        /*006c*/ 	.word	0x00000000
        /*0070*/ 	.short	0x0007
        /*0072*/ 	.short	0x0028
        /*0074*/ 	.byte	0x00, 0xf0, 0x11, 0x00


	//----- nvinfo : EIATTR_KPARAM_INFO
	.align		4
.L_21:
        /*0078*/ 	.byte	0x04, 0x17
        /*007a*/ 	.short	(.L_23 - .L_22)
.L_22:
        /*007c*/ 	.word	0x00000000
        /*0080*/ 	.short	0x0006
        /*0082*/ 	.short	0x0024
        /*0084*/ 	.byte	0x00, 0xf0, 0x11, 0x00


	//----- nvinfo : EIATTR_KPARAM_INFO
	.align		4
.L_23:
        /*0088*/ 	.byte	0x04, 0x17
        /*008a*/ 	.short	(.L_25 - .L_24)
.L_24:
        /*008c*/ 	.word	0x00000000
        /*0090*/ 	.short	0x0005
        /*0092*/ 	.short	0x0020
        /*0094*/ 	.byte	0x00, 0xf0, 0x11, 0x00


	//----- nvinfo : EIATTR_KPARAM_INFO
	.align		4
.L_25:
        /*0098*/ 	.byte	0x04, 0x17
        /*009a*/ 	.short	(.L_27 - .L_26)
.L_26:
        /*009c*/ 	.word	0x00000000
        /*00a0*/ 	.short	0x0004
        /*00a2*/ 	.short	0x001c
        /*00a4*/ 	.byte	0x00, 0xf0, 0x11, 0x00


	//----- nvinfo : EIATTR_KPARAM_INFO
	.align		4
.L_27:
        /*00a8*/ 	.byte	0x04, 0x17
        /*00aa*/ 	.short	(.L_29 - .L_28)
.L_28:
        /*00ac*/ 	.word	0x00000000
        /*00b0*/ 	.short	0x0003
        /*00b2*/ 	.short	0x0018
        /*00b4*/ 	.byte	0x00, 0xf0, 0x11, 0x00


	//----- nvinfo : EIATTR_KPARAM_INFO
	.align		4
.L_29:
        /*00b8*/ 	.byte	0x04, 0x17
        /*00ba*/ 	.short	(.L_31 - .L_30)
.L_30:
        /*00bc*/ 	.word	0x00000000
        /*00c0*/ 	.short	0x0002
        /*00c2*/ 	.short	0x0010
        /*00c4*/ 	.byte	0x00, 0xf4, 0x21, 0x00


	//----- nvinfo : EIATTR_KPARAM_INFO
	.align		4
.L_31:
        /*00c8*/ 	.byte	0x04, 0x17
        /*00ca*/ 	.short	(.L_33 - .L_32)
.L_32:
        /*00cc*/ 	.word	0x00000000
        /*00d0*/ 	.short	0x0001
        /*00d2*/ 	.short	0x0008
        /*00d4*/ 	.byte	0x00, 0xf4, 0x21, 0x00


	//----- nvinfo : EIATTR_KPARAM_INFO
	.align		4
.L_33:
        /*00d8*/ 	.byte	0x04, 0x17
        /*00da*/ 	.short	(.L_35 - .L_34)
.L_34:
        /*00dc*/ 	.word	0x00000000
        /*00e0*/ 	.short	0x0000
        /*00e2*/ 	.short	0x0000
        /*00e4*/ 	.byte	0x00, 0xf4, 0x21, 0x00


	//----- nvinfo : EIATTR_EXPLICIT_CLUSTER
	.align		4
.L_35:
        /*00e8*/ 	.byte	0x01, 0x3e
	.zero		2


	//----- nvinfo : EIATTR_CTA_PER_CLUSTER
	.align		4
        /*00ec*/ 	.byte	0x04, 0x3d
        /*00ee*/ 	.short	(.L_37 - .L_36)
.L_36:
        /*00f0*/ 	.word	0x00000002
        /*00f4*/ 	.word	0x00000001
        /*00f8*/ 	.word	0x00000001


	//----- nvinfo : EIATTR_SPARSE_MMA_MASK
	.align		4
.L_37:
        /*00fc*/ 	.byte	0x03, 0x50
        /*00fe*/ 	.short	0x0000


	//----- nvinfo : EIATTR_MAXREG_COUNT
	.align		4
        /*0100*/ 	.byte	0x03, 0x1b
        /*0102*/ 	.short	0x00ff


	//----- nvinfo : EIATTR_NUM_BARRIERS
	.align		4
        /*0104*/ 	.byte	0x02, 0x4c
        /*0106*/ 	.byte	0x01
	.zero		1


	//----- nvinfo : EIATTR_MERCURY_ISA_VERSION
	.align		4
        /*0108*/ 	.byte	0x03, 0x5f
        /*010a*/ 	.short	0x0101


	//----- nvinfo : EIATTR_EXIT_INSTR_OFFSETS
	.align		4
        /*010c*/ 	.byte	0x04, 0x1c
        /*010e*/ 	.short	(.L_39 - .L_38)


	//   ....[0]....
.L_38:
        /*0110*/ 	.word	0x000078a0


	//   ....[1]....
        /*0114*/ 	.word	0x000078d0


	//----- nvinfo : EIATTR_REQNTID
	.align		4
.L_39:
        /*0118*/ 	.byte	0x04, 0x10
        /*011a*/ 	.short	(.L_41 - .L_40)
.L_40:
        /*011c*/ 	.word	0x00000080
        /*0120*/ 	.word	0x00000001
        /*0124*/ 	.word	0x00000001


	//----- nvinfo : EIATTR_CBANK_PARAM_SIZE
	.align		4
.L_41:
        /*0128*/ 	.byte	0x03, 0x19
        /*012a*/ 	.short	0x0050


	//----- nvinfo : EIATTR_PARAM_CBANK
	.align		4
        /*012c*/ 	.byte	0x04, 0x0a
        /*012e*/ 	.short	(.L_43 - .L_42)
	.align		4
.L_42:
        /*0130*/ 	.word	index@(.nv.constant0.matmul_kernel)
        /*0134*/ 	.short	0x0210
        /*0136*/ 	.short	0x0050


	//----- nvinfo : EIATTR_SW_WAR
	.align		4
.L_43:
        /*0138*/ 	.byte	0x04, 0x36
        /*013a*/ 	.short	(.L_45 - .L_44)
.L_44:
        /*013c*/ 	.word	0x00000008
.L_45:


//--------------------- .nv.callgraph             --------------------------
	.section	.nv.callgraph,"",@"SHT_CUDA_CALLGRAPH"
	.align	4
	.sectionentsize	8
	.align		4
        /*0000*/ 	.word	0x00000000
	.align		4
        /*0004*/ 	.word	0xffffffff
	.align		4
        /*0008*/ 	.word	0x00000000
	.align		4
        /*000c*/ 	.word	0xfffffffe
	.align		4
        /*0010*/ 	.word	0x00000000
	.align		4
        /*0014*/ 	.word	0xfffffffd
	.align		4
        /*0018*/ 	.word	0x00000000
	.align		4
        /*001c*/ 	.word	0xfffffffc


//--------------------- .text.matmul_kernel       --------------------------
	.section	.text.matmul_kernel,"ax",@progbits
	.align	128
        .global         matmul_kernel
        .type           matmul_kernel,@function
        .size           matmul_kernel,(.L_x_3 - matmul_kernel)
        .other          matmul_kernel,@"STO_CUDA_ENTRY STV_DEFAULT"
matmul_kernel:
.text.matmul_kernel:
[----:B------:R-:W-:Y:S08]  /*0000*/  LDC R1, c[0x0][0x28] ;  /* 0x00000a00ff017b82 */ /* 0x000ff00000000800 */
[----:B------:R-:W0:Y:S01]  /*0010*/  LDC.64 R56, c[0x0][0x228] ;  /* 0x00008a00ff387b82 */ /* 0x000e220000000a00 */
[----:B------:R-:W1:Y:S01]  /*0020*/  S2R R88, SR_TID.X ;  /* 0x0000000000587919 */ /* 0x000e620000002100 */
[----:B------:R-:W-:Y:S01]  /*0030*/  UMOV UR6, 0x400 ;  /* 0x0000040000067882 */ /* 0x000fe20000000000 */
[----:B------:R-:W-:Y:S01]  /*0040*/  ULDC.64 UR14, c[0x0][0x208] ;  /* 0x00008200000e7ab9 */ /* 0x000fe20000000a00 */
[----:B------:R-:W-:-:S02]  /*0050*/  CS2R R32, SRZ ;  /* 0x0000000000207805 */ /* 0x000fc4000001ff00 */
[----:B------:R-:W-:Y:S02]  /*0060*/  CS2R R34, SRZ ;  /* 0x0000000000227805 */ /* 0x000fe4000001ff00 */
[----:B------:R-:W-:Y:S02]  /*0070*/  CS2R R36, SRZ ;  /* 0x0000000000247805 */ /* 0x000fe4000001ff00 */
[----:B------:R-:W-:Y:S01]  /*0080*/  CS2R R38, SRZ ;  /* 0x0000000000267805 */ /* 0x000fe2000001ff00 */
[----:B------:R-:W2:Y:S01]  /*0090*/  S2UR UR4, SR_CTAID.X ;  /* 0x00000000000479c3 */ /* 0x000ea20000002500 */
[----:B------:R-:W-:Y:S02]  /*00a0*/  CS2R R40, SRZ ;  /* 0x0000000000287805 */ /* 0x000fe4000001ff00 */
[----:B------:R-:W-:Y:S02]  /*00b0*/  CS2R R42, SRZ ;  /* 0x00000000002a7805 */ /* 0x000fe4000001ff00 */
[----:B------:R-:W-:-:S02]  /*00c0*/  CS2R R44, SRZ ;  /* 0x00000000002c7805 */ /* 0x000fc4000001ff00 */
[----:B------:R-:W-:Y:S02]  /*00d0*/  CS2R R46, SRZ ;  /* 0x00000000002e7805 */ /* 0x000fe4000001ff00 */
[----:B------:R-:W-:Y:S02]  /*00e0*/  CS2R R48, SRZ ;  /* 0x0000000000307805 */ /* 0x000fe4000001ff00 */
[----:B------:R-:W-:Y:S02]  /*00f0*/  CS2R R50, SRZ ;  /* 0x0000000000327805 */ /* 0x000fe4000001ff00 */
[----:B------:R-:W-:Y:S01]  /*0100*/  CS2R R52, SRZ ;  /* 0x0000000000347805 */ /* 0x000fe2000001ff00 */
[----:B------:R-:W3:Y:S01]  /*0110*/  S2UR UR12, SR_CgaCtaId ;  /* 0x00000000000c79c3 */ /* 0x000ee20000008800 */
[----:B------:R-:W-:Y:S01]  /*0120*/  CS2R R54, SRZ ;  /* 0x0000000000367805 */ /* 0x000fe2000001ff00 */
[----:B0-----:R-:W-:-:S05]  /*0130*/  VIADD R0, R57, 0x3f ;  /* 0x0000003f39007836 */ /* 0x001fca0000000000 */
[----:B------:R-:W-:Y:S02]  /*0140*/  SHF.R.S32.HI R3, RZ, 0x1f, R0 ;  /* 0x0000001fff037819 */ /* 0x000fe40000011400 */
[----:B--2---:R-:W-:Y:S01]  /*0150*/  I2FP.F32.U32 R5, UR4 ;  /* 0x0000000400057c45 */ /* 0x004fe20008201000 */
[----:B------:R-:W-:Y:S01]  /*0160*/  ULDC UR4, c[0x0][0x150] ;  /* 0x0000540000047ab9 */ /* 0x000fe20000000800 */
[----:B------:R-:W-:Y:S02]  /*0170*/  LEA.HI R3, R3, R0, RZ, 0x6 ;  /* 0x0000000003037211 */ /* 0x000fe400078f30ff */
[----:B-1----:R-:W-:Y:S01]  /*0180*/  LOP3.LUT R228, R88, 0x7f, RZ, 0xc0, !PT ;  /* 0x0000007f58e47812 */ /* 0x002fe200078ec0ff */
[----:B------:R-:W-:Y:S01]  /*0190*/  FMUL R5, R5, UR4 ;  /* 0x0000000405057c20 */ /* 0x000fe20008400000 */
[----:B------:R-:W-:Y:S01]  /*01a0*/  SHF.R.S32.HI R3, RZ, 0x6, R3 ;  /* 0x00000006ff037819 */ /* 0x000fe20000011403 */
[----:B---3--:R-:W-:Y:S02]  /*01b0*/  USHF.L.U32 UR5, UR12, 0x7, URZ ;  /* 0x000000070c057899 */ /* 0x008fe4000800063f */
[----:B------:R-:W-:-:S02]  /*01c0*/  ULEA UR12, UR12, UR6, 0x18 ;  /* 0x000000060c0c7291 */ /* 0x000fc4000f8ec03f */
[----:B------:R-:W-:Y:S01]  /*01d0*/  IMAD.SHL.U32 R4, R3, 0x8, RZ ;  /* 0x0000000803047824 */ /* 0x000fe200078e00ff */
[----:B------:R-:W0:Y:S01]  /*01e0*/  F2I.U32.TRUNC.NTZ R5, R5 ;  /* 0x0000000500057305 */ /* 0x000e22000020f000 */
[----:B------:R-:W-:-:S03]  /*01f0*/  ULOP3.LUT UR5, UR5, 0x80, URZ, 0xc0, !UPT ;  /* 0x0000008005057892 */ /* 0x000fc6000f8ec03f */
[----:B------:R-:W-:-:S04]  /*0200*/  IABS R7, R4 ;  /* 0x0000000400077213 */ /* 0x000fc80000000000 */
[----:B------:R-:W1:Y:S01]  /*0210*/  I2F.RP R0, R7 ;  /* 0x0000000700007306 */ /* 0x000e620000209400 */
[----:B0-----:R-:W-:-:S07]  /*0220*/  IABS R11, R5 ;  /* 0x00000005000b7213 */ /* 0x001fce0000000000 */
[----:B-1----:R-:W0:Y:S02]  /*0230*/  MUFU.RCP R0, R0 ;  /* 0x0000000000007308 */ /* 0x002e240000001000 */
[----:B0-----:R-:W-:Y:S01]  /*0240*/  VIADD R2, R0, 0xffffffe ;  /* 0x0ffffffe00027836 */ /* 0x001fe20000000000 */
[----:B------:R-:W-:-:S05]  /*0250*/  IABS R0, R4 ;  /* 0x0000000400007213 */ /* 0x000fca0000000000 */
[----:B------:R0:W1:Y:S01]  /*0260*/  F2I.FTZ.U32.TRUNC.NTZ R3, R2 ;  /* 0x0000000200037305 */ /* 0x000062000021f000 */
[----:B------:R-:W-:Y:S02]  /*0270*/  IMAD.MOV R0, RZ, RZ, -R0 ;  /* 0x000000ffff007224 */ /* 0x000fe400078e0a00 */
[----:B0-----:R-:W-:Y:S02]  /*0280*/  IMAD.MOV.U32 R2, RZ, RZ, RZ ;  /* 0x000000ffff027224 */ /* 0x001fe400078e00ff */
[----:B-1----:R-:W-:-:S04]  /*0290*/  IMAD.MOV R6, RZ, RZ, -R3 ;  /* 0x000000ffff067224 */ /* 0x002fc800078e0a03 */
[----:B------:R-:W-:-:S04]  /*02a0*/  IMAD R9, R6, R7, RZ ;  /* 0x0000000706097224 */ /* 0x000fc800078e02ff */
[----:B------:R-:W-:-:S06]  /*02b0*/  IMAD.HI.U32 R2, R3, R9, R2 ;  /* 0x0000000903027227 */ /* 0x000fcc00078e0002 */
[----:B------:R-:W-:-:S04]  /*02c0*/  IMAD.HI.U32 R2, R2, R11, RZ ;  /* 0x0000000b02027227 */ /* 0x000fc800078e00ff */
[----:B------:R-:W-:-:S05]  /*02d0*/  IMAD R0, R2, R0, R11 ;  /* 0x0000000002007224 */ /* 0x000fca00078e020b */
[----:B------:R-:W-:-:S13]  /*02e0*/  ISETP.GT.U32.AND P1, PT, R7, R0, PT ;  /* 0x000000000700720c */ /* 0x000fda0003f24070 */
[----:B------:R-:W-:Y:S02]  /*02f0*/  @!P1 IMAD.IADD R0, R0, 0x1, -R7 ;  /* 0x0000000100009824 */ /* 0x000fe400078e0a07 */
[----:B------:R-:W-:Y:S01]  /*0300*/  @!P1 VIADD R2, R2, 0x1 ;  /* 0x0000000102029836 */ /* 0x000fe20000000000 */
[----:B------:R-:W-:Y:S02]  /*0310*/  ISETP.NE.AND P1, PT, R4, RZ, PT ;  /* 0x000000ff0400720c */ /* 0x000fe40003f25270 */
[----:B------:R-:W-:Y:S02]  /*0320*/  ISETP.GE.U32.AND P0, PT, R0, R7, PT ;  /* 0x000000070000720c */ /* 0x000fe40003f06070 */
[----:B------:R-:W-:-:S04]  /*0330*/  LOP3.LUT R0, R5, R4, RZ, 0x3c, !PT ;  /* 0x0000000405007212 */ /* 0x000fc800078e3cff */
[----:B------:R-:W-:Y:S01]  /*0340*/  ISETP.GE.AND P2, PT, R0, RZ, PT ;  /* 0x000000ff0000720c */ /* 0x000fe20003f46270 */
[----:B------:R-:W-:-:S05]  /*0350*/  VIADD R0, R56, 0xff ;  /* 0x000000ff38007836 */ /* 0x000fca0000000000 */
[----:B------:R-:W-:Y:S01]  /*0360*/  SHF.R.S32.HI R3, RZ, 0x1f, R0 ;  /* 0x0000001fff037819 */ /* 0x000fe20000011400 */
[----:B------:R-:W-:-:S03]  /*0370*/  @P0 VIADD R2, R2, 0x1 ;  /* 0x0000000102020836 */ /* 0x000fc60000000000 */
[----:B------:R-:W-:-:S03]  /*0380*/  LEA.HI R3, R3, R0, RZ, 0x8 ;  /* 0x0000000003037211 */ /* 0x000fc600078f40ff */
[----:B------:R-:W-:Y:S01]  /*0390*/  @!P2 IMAD.MOV R2, RZ, RZ, -R2 ;  /* 0x000000ffff02a224 */ /* 0x000fe200078e0a02 */
[----:B------:R-:W-:-:S05]  /*03a0*/  @!P1 LOP3.LUT R2, RZ, R4, RZ, 0x33, !PT ;  /* 0x00000004ff029212 */ /* 0x000fca00078e33ff */
[----:B------:R-:W-:Y:S02]  /*03b0*/  IMAD.SHL.U32 R6, R2, 0x8, RZ ;  /* 0x0000000802067824 */ /* 0x000fe400078e00ff */
[----:B------:R-:W-:-:S03]  /*03c0*/  IMAD.MOV R2, RZ, RZ, -R2 ;  /* 0x000000ffff027224 */ /* 0x000fc600078e0a02 */
[----:B------:R-:W-:Y:S01]  /*03d0*/  LEA.HI.SX32 R3, R3, -R6, 0x18 ;  /* 0x8000000603037211 */ /* 0x000fe200078fc2ff */
[----:B------:R-:W-:-:S03]  /*03e0*/  IMAD R4, R4, R2, R5 ;  /* 0x0000000204047224 */ /* 0x000fc600078e0205 */
[----:B------:R-:W-:Y:S02]  /*03f0*/  VIMNMX R11, R3, 0x8, PT ;  /* 0x00000008030b7848 */ /* 0x000fe40003fe0100 */
[----:B------:R-:W-:Y:S02]  /*0400*/  IABS R9, R4 ;  /* 0x0000000400097213 */ /* 0x000fe40000000000 */
[----:B------:R-:W-:-:S04]  /*0410*/  IABS R7, R11 ;  /* 0x0000000b00077213 */ /* 0x000fc80000000000 */
[----:B------:R-:W0:Y:S08]  /*0420*/  I2F.RP R0, R7 ;  /* 0x0000000700007306 */ /* 0x000e300000209400 */
[----:B0-----:R-:W0:Y:S02]  /*0430*/  MUFU.RCP R0, R0 ;  /* 0x0000000000007308 */ /* 0x001e240000001000 */
[----:B0-----:R-:W-:-:S06]  /*0440*/  VIADD R3, R0, 0xffffffe ;  /* 0x0ffffffe00037836 */ /* 0x001fcc0000000000 */
[----:B------:R-:W0:Y:S02]  /*0450*/  F2I.FTZ.U32.TRUNC.NTZ R3, R3 ;  /* 0x0000000300037305 */ /* 0x000e24000021f000 */
[----:B0-----:R-:W-:-:S04]  /*0460*/  IMAD.MOV R8, RZ, RZ, -R3 ;  /* 0x000000ffff087224 */ /* 0x001fc800078e0a03 */
[----:B------:R-:W-:Y:S01]  /*0470*/  IMAD.MOV.U32 R2, RZ, RZ, R8 ;  /* 0x000000ffff027224 */ /* 0x000fe200078e0008 */
[----:B------:R-:W-:-:S03]  /*0480*/  IABS R8, R11 ;  /* 0x0000000b00087213 */ /* 0x000fc60000000000 */
[----:B------:R-:W-:Y:S02]  /*0490*/  IMAD R5, R2, R7, RZ ;  /* 0x0000000702057224 */ /* 0x000fe400078e02ff */
[----:B------:R-:W-:Y:S02]  /*04a0*/  IMAD.MOV.U32 R2, RZ, RZ, RZ ;  /* 0x000000ffff027224 */ /* 0x000fe400078e00ff */
[----:B------:R-:W-:Y:S02]  /*04b0*/  IMAD.MOV R0, RZ, RZ, -R8 ;  /* 0x000000ffff007224 */ /* 0x000fe400078e0a08 */
[----:B------:R-:W-:-:S06]  /*04c0*/  IMAD.HI.U32 R2, R3, R5, R2 ;  /* 0x0000000503027227 */ /* 0x000fcc00078e0002 */
[----:B------:R-:W-:-:S04]  /*04d0*/  IMAD.HI.U32 R2, R2, R9, RZ ;  /* 0x0000000902027227 */ /* 0x000fc800078e00ff */
[----:B------:R-:W-:Y:S01]  /*04e0*/  IMAD R0, R2, R0, R9 ;  /* 0x0000000002007224 */ /* 0x000fe200078e0209 */
[----:B------:R-:W-:-:S04]  /*04f0*/  CS2R R8, SRZ ;  /* 0x0000000000087805 */ /* 0x000fc8000001ff00 */
[----:B------:R-:W-:-:S13]  /*0500*/  ISETP.GT.U32.AND P1, PT, R7, R0, PT ;  /* 0x000000000700720c */ /* 0x000fda0003f24070 */
[----:B------:R-:W-:Y:S02]  /*0510*/  @!P1 IMAD.IADD R0, R0, 0x1, -R7 ;  /* 0x0000000100009824 */ /* 0x000fe400078e0a07 */
[----:B------:R-:W-:Y:S01]  /*0520*/  @!P1 VIADD R2, R2, 0x1 ;  /* 0x0000000102029836 */ /* 0x000fe20000000000 */
[----:B------:R-:W-:Y:S02]  /*0530*/  ISETP.NE.AND P1, PT, R11, RZ, PT ;  /* 0x000000ff0b00720c */ /* 0x000fe40003f25270 */
[----:B------:R-:W-:Y:S02]  /*0540*/  ISETP.GE.U32.AND P0, PT, R0, R7, PT ;  /* 0x000000070000720c */ /* 0x000fe40003f06070 */
[----:B------:R-:W-:-:S04]  /*0550*/  LOP3.LUT R0, R4, R11, RZ, 0x3c, !PT ;  /* 0x0000000b04007212 */ /* 0x000fc800078e3cff */
[----:B------:R-:W-:-:S07]  /*0560*/  ISETP.GE.AND P2, PT, R0, RZ, PT ;  /* 0x000000ff0000720c */ /* 0x000fce0003f46270 */
[----:B------:R-:W-:-:S06]  /*0570*/  @P0 VIADD R2, R2, 0x1 ;  /* 0x0000000102020836 */ /* 0x000fcc0000000000 */
[----:B------:R-:W-:Y:S01]  /*0580*/  @!P2 IMAD.MOV R2, RZ, RZ, -R2 ;  /* 0x000000ffff02a224 */ /* 0x000fe200078e0a02 */
[----:B------:R-:W-:-:S05]  /*0590*/  @!P1 LOP3.LUT R2, RZ, R11, RZ, 0x33, !PT ;  /* 0x0000000bff029212 */ /* 0x000fca00078e33ff */
[----:B------:R-:W-:Y:S02]  /*05a0*/  IMAD.MOV R0, RZ, RZ, -R2 ;  /* 0x000000ffff007224 */ /* 0x000fe400078e0a02 */
[----:B------:R-:W-:Y:S02]  /*05b0*/  IMAD.SHL.U32 R3, R2, 0x40, RZ ;  /* 0x0000004002037824 */ /* 0x000fe400078e00ff */
[----:B------:R-:W-:Y:S01]  /*05c0*/  IMAD R0, R11, R0, R4 ;  /* 0x000000000b007224 */ /* 0x000fe200078e0204 */
[----:B------:R-:W-:Y:S02]  /*05d0*/  CS2R R4, SRZ ;  /* 0x0000000000047805 */ /* 0x000fe4000001ff00 */
[----:B------:R-:W-:Y:S01]  /*05e0*/  CS2R R10, SRZ ;  /* 0x00000000000a7805 */ /* 0x000fe2000001ff00 */
[----:B------:R-:W-:Y:S01]  /*05f0*/  IMAD.IADD R0, R6, 0x1, R0 ;  /* 0x0000000106007824 */ /* 0x000fe200078e0200 */
[----:B------:R-:W-:-:S04]  /*0600*/  CS2R R6, SRZ ;  /* 0x0000000000067805 */ /* 0x000fc8000001ff00 */
[----:B------:R-:W-:Y:S02]  /*0610*/  R2UR UR4, R0 ;  /* 0x00000000000472ca */ /* 0x000fe400000e0000 */
[----:B------:R-:W0:Y:S11]  /*0620*/  LDC R0, c[0x0][0x230] ;  /* 0x00008c00ff007b82 */ /* 0x000e360000000800 */
[----:B------:R-:W-:-:S06]  /*0630*/  ULEA UR4, UR4, UR5, 0x8 ;  /* 0x0000000504047291 */ /* 0x000fcc000f8e403f */
[----:B------:R-:W-:Y:S02]  /*0640*/  VIADD R228, R228, UR4 ;  /* 0x00000004e4e47c36 */ /* 0x000fe40008000000 */
[----:B0-----:R-:W-:-:S05]  /*0650*/  VIADD R0, R0, 0x3f ;  /* 0x0000003f00007836 */ /* 0x001fca0000000000 */
[----:B------:R-:W-:-:S13]  /*0660*/  ISETP.GE.AND P0, PT, R0, 0x40, PT ;  /* 0x000000400000780c */ /* 0x000fda0003f06270 */
[----:B------:R-:W-:Y:S05]  /*0670*/  @!P0 BRA `(.L_x_0) ;  /* 0x0000005400448947 */ /* 0x000fea0003800000 */
[----:B------:R-:W-:Y:S01]  /*0680*/  IABS R10, R56 ;  /* 0x00000038000a7213 */ /* 0x000fe20000000000 */
[----:B------:R-:W-:Y:S01]  /*0690*/  ULDC UR4, c[0x0][0x234] ;  /* 0x00008d0000047ab9 */ /* 0x000fe20000000800 */
[----:B------:R-:W-:Y:S01]  /*06a0*/  IABS R4, R57 ;  /* 0x0000003900047213 */ /* 0x000fe20000000000 */
[----:B------:R-:W-:Y:S01]  /*06b0*/  ULDC.64 UR6, c[0x0][0x210] ;  /* 0x0000840000067ab9 */ /* 0x000fe20000000a00 */
[----:B------:R-:W0:Y:S01]  /*06c0*/  I2F.RP R2, R10 ;  /* 0x0000000a00027306 */ /* 0x000e220000209400 */
[----:B------:R-:W-:Y:S01]  /*06d0*/  IABS R12, R228 ;  /* 0x000000e4000c7213 */ /* 0x000fe20000000000 */
[----:B------:R-:W1:Y:S01]  /*06e0*/  LDC R230, c[0x0][0x238] ;  /* 0x00008e00ffe67b82 */ /* 0x000e620000000800 */
[----:B------:R-:W-:Y:S01]  /*06f0*/  ISETP.GE.AND P3, PT, R228, RZ, PT ;  /* 0x000000ffe400720c */ /* 0x000fe20003f66270 */
[----:B------:R-:W-:Y:S01]  /*0700*/  USHF.R.U32.HI UR13, URZ, 0x4, UR12 ;  /* 0x000000043f0d7899 */ /* 0x000fe2000801160c */
[----:B------:R-:W-:Y:S01]  /*0710*/  SHF.R.S32.HI R73, RZ, 0x6, R88 ;  /* 0x00000006ff497819 */ /* 0x000fe20000011458 */
[----:B------:R-:W-:Y:S01]  /*0720*/  ULDC UR8, c[0x0][0x230] ;  /* 0x00008c0000087ab9 */ /* 0x000fe20000000800 */
[----:B------:R-:W-:Y:S01]  /*0730*/  LOP3.LUT R75, R88, 0x40, RZ, 0xc0, !PT ;  /* 0x00000040584b7812 */ /* 0x000fe200078ec0ff */
[----:B------:R-:W2:Y:S01]  /*0740*/  I2F.RP R5, R4 ;  /* 0x0000000400057306 */ /* 0x000ea20000209400 */
[----:B------:R-:W-:Y:S01]  /*0750*/  USGXT.U32 UR13, UR13, 0xe ;  /* 0x0000000e0d0d789a */ /* 0x000fe20008000000 */
[----:B------:R-:W-:Y:S01]  /*0760*/  SGXT R73, R73, 0x1 ;  /* 0x000000014949781a */ /* 0x000fe20000000200 */
[----:B------:R-:W-:Y:S01]  /*0770*/  UMOV UR5, URZ ;  /* 0x0000003f00057c82 */ /* 0x000fe20008000000 */
[----:B------:R-:W-:-:S02]  /*0780*/  CS2R R76, SRZ ;  /* 0x00000000004c7805 */ /* 0x000fc4000001ff00 */
[----:B------:R-:W-:Y:S02]  /*0790*/  CS2R R78, SRZ ;  /* 0x00000000004e7805 */ /* 0x000fe4000001ff00 */
[----:B------:R-:W-:Y:S02]  /*07a0*/  CS2R R80, SRZ ;  /* 0x0000000000507805 */ /* 0x000fe4000001ff00 */
[----:B------:R-:W-:Y:S01]  /*07b0*/  CS2R R82, SRZ ;  /* 0x0000000000527805 */ /* 0x000fe2000001ff00 */
[----:B0-----:R-:W0:Y:S01]  /*07c0*/  MUFU.RCP R2, R2 ;  /* 0x0000000200027308 */ /* 0x001e220000001000 */
[----:B------:R-:W-:Y:S02]  /*07d0*/  CS2R R84, SRZ ;  /* 0x0000000000547805 */ /* 0x000fe4000001ff00 */
[----:B------:R-:W-:-:S05]  /*07e0*/  CS2R R86, SRZ ;  /* 0x0000000000567805 */ /* 0x000fca000001ff00 */
[----:B--2---:R-:W2:Y:S01]  /*07f0*/  MUFU.RCP R5, R5 ;  /* 0x0000000500057308 */ /* 0x004ea20000001000 */
[C---:B-1----:R-:W-:Y:S02]  /*0800*/  IMAD.SHL.U32 R229, R230.reuse, 0x40, RZ ;  /* 0x00000040e6e57824 */ /* 0x042fe400078e00ff */
[C---:B------:R-:W-:Y:S02]  /*0810*/  IMAD R252, R230.reuse, 0x18, RZ ;  /* 0x00000018e6fc7824 */ /* 0x040fe400078e02ff */
[C---:B------:R-:W-:Y:S02]  /*0820*/  IMAD R251, R230.reuse, 0x17, RZ ;  /* 0x00000017e6fb7824 */ /* 0x040fe400078e02ff */
[----:B------:R-:W-:Y:S02]  /*0830*/  IMAD R250, R230, 0x16, RZ ;  /* 0x00000016e6fa7824 */ /* 0x000fe400078e02ff */
[----:B0-----:R-:W-:Y:S01]  /*0840*/  VIADD R6, R2, 0xffffffe ;  /* 0x0ffffffe02067836 */ /* 0x001fe20000000000 */
[----:B------:R-:W-:Y:S01]  /*0850*/  SHF.R.U32.HI R2, RZ, 0x6, R88 ;  /* 0x00000006ff027819 */ /* 0x000fe20000011658 */
[----:B------:R-:W-:-:S02]  /*0860*/  IMAD R249, R230, 0x15, RZ ;  /* 0x00000015e6f97824 */ /* 0x000fc400078e02ff */
[----:B------:R0:W1:Y:S01]  /*0870*/  F2I.FTZ.U32.TRUNC.NTZ R7, R6 ;  /* 0x0000000600077305 */ /* 0x000062000021f000 */
[----:B------:R-:W-:Y:S01]  /*0880*/  SGXT.U32 R2, R2, 0x1 ;  /* 0x000000010202781a */ /* 0x000fe20000000000 */
[C---:B------:R-:W-:Y:S02]  /*0890*/  IMAD R248, R230.reuse, 0x14, RZ ;  /* 0x00000014e6f87824 */ /* 0x040fe400078e02ff */
[----:B--2---:R-:W-:Y:S01]  /*08a0*/  VIADD R8, R5, 0xffffffe ;  /* 0x0ffffffe05087836 */ /* 0x004fe20000000000 */
[----:B------:R-:W-:Y:S01]  /*08b0*/  LOP3.LUT R16, R3, R2, RZ, 0xfc, !PT ;  /* 0x0000000203107212 */ /* 0x000fe200078efcff */
[----:B------:R-:W-:Y:S02]  /*08c0*/  IMAD R247, R230, 0x13, RZ ;  /* 0x00000013e6f77824 */ /* 0x000fe400078e02ff */
[----:B------:R2:W3:Y:S01]  /*08d0*/  F2I.FTZ.U32.TRUNC.NTZ R9, R8 ;  /* 0x0000000800097305 */ /* 0x0004e2000021f000 */
[----:B0-----:R-:W-:Y:S01]  /*08e0*/  IMAD.MOV.U32 R6, RZ, RZ, RZ ;  /* 0x000000ffff067224 */ /* 0x001fe200078e00ff */
[----:B------:R-:W-:Y:S01]  /*08f0*/  LOP3.LUT R14, R16, 0x3a, RZ, 0xfc, !PT ;  /* 0x0000003a100e7812 */ /* 0x000fe200078efcff */
[----:B------:R-:W-:Y:S01]  /*0900*/  IMAD R246, R230, 0x12, RZ ;  /* 0x00000012e6f67824 */ /* 0x000fe200078e02ff */
[----:B------:R-:W-:Y:S01]  /*0910*/  LOP3.LUT R17, R16, 0x38, RZ, 0xfc, !PT ;  /* 0x0000003810117812 */ /* 0x000fe200078efcff */
[----:B------:R-:W-:Y:S01]  /*0920*/  IMAD R245, R230, 0x11, RZ ;  /* 0x00000011e6f57824 */ /* 0x000fe200078e02ff */
[----:B------:R-:W-:Y:S01]  /*0930*/  IABS R13, R14 ;  /* 0x0000000e000d7213 */ /* 0x000fe20000000000 */
[--C-:B-1----:R-:W-:Y:S01]  /*0940*/  IMAD.MOV R11, RZ, RZ, -R7.reuse ;  /* 0x000000ffff0b7224 */ /* 0x102fe200078e0a07 */
[----:B------:R-:W-:Y:S01]  /*0950*/  IABS R15, R17 ;  /* 0x00000011000f7213 */ /* 0x000fe20000000000 */
[----:B--2---:R-:W-:Y:S01]  /*0960*/  IMAD.MOV.U32 R8, RZ, RZ, RZ ;  /* 0x000000ffff087224 */ /* 0x004fe200078e00ff */
[----:B------:R-:W-:Y:S01]  /*0970*/  ISETP.GE.AND P1, PT, R17, RZ, PT ;  /* 0x000000ff1100720c */ /* 0x000fe20003f26270 */
[----:B------:R-:W-:Y:S01]  /*0980*/  IMAD R11, R11, R10, RZ ;  /* 0x0000000a0b0b7224 */ /* 0x000fe200078e02ff */
[----:B------:R-:W-:Y:S01]  /*0990*/  ISETP.GE.AND P6, PT, R14, RZ, PT ;  /* 0x000000ff0e00720c */ /* 0x000fe20003fc6270 */
[----:B------:R-:W-:Y:S01]  /*09a0*/  IMAD.SHL.U32 R244, R230, 0x10, RZ ;  /* 0x00000010e6f47824 */ /* 0x000fe200078e00ff */
[C---:B------:R-:W-:Y:S01]  /*09b0*/  LOP3.LUT R18, R16.reuse, 0x28, RZ, 0xfc, !PT ;  /* 0x0000002810127812 */ /* 0x040fe200078efcff */
[----:B------:R-:W-:Y:S01]  /*09c0*/  IMAD.HI.U32 R7, R7, R11, R6 ;  /* 0x0000000b07077227 */ /* 0x000fe200078e0006 */
[----:B------:R-:W-:-:S02]  /*09d0*/  LOP3.LUT R14, R16, 0x2a, RZ, 0xfc, !PT ;  /* 0x0000002a100e7812 */ /* 0x000fc400078efcff */
[----:B------:R-:W-:Y:S01]  /*09e0*/  IABS R29, R18 ;  /* 0x00000012001d7213 */ /* 0x000fe20000000000 */
[----:B------:R-:W-:Y:S01]  /*09f0*/  IMAD.MOV.U32 R6, RZ, RZ, R12 ;  /* 0x000000ffff067224 */ /* 0x000fe200078e000c */
[----:B------:R-:W-:Y:S01]  /*0a00*/  LOP3.LUT R12, R16, 0x3c, RZ, 0xfc, !PT ;  /* 0x0000003c100c7812 */ /* 0x000fe200078efcff */
[----:B---3--:R-:W-:Y:S01]  /*0a10*/  IMAD.MOV R11, RZ, RZ, -R9 ;  /* 0x000000ffff0b7224 */ /* 0x008fe200078e0a09 */
[----:B------:R-:W-:Y:S01]  /*0a20*/  IABS R27, R14 ;  /* 0x0000000e001b7213 */ /* 0x000fe20000000000 */
[----:B------:R-:W-:Y:S01]  /*0a30*/  IMAD.HI.U32 R7, R7, R6, RZ ;  /* 0x0000000607077227 */ /* 0x000fe200078e00ff */
[----:B------:R-:W-:Y:S02]  /*0a40*/  ISETP.GE.AND P2, PT, R12, RZ, PT ;  /* 0x000000ff0c00720c */ /* 0x000fe40003f46270 */
[C---:B------:R-:W-:Y:S01]  /*0a50*/  LOP3.LUT R24, R16.reuse, 0x6, RZ, 0xfc, !PT ;  /* 0x0000000610187812 */ /* 0x040fe200078efcff */
[----:B------:R-:W-:Y:S01]  /*0a60*/  IMAD.MOV R7, RZ, RZ, -R7 ;  /* 0x000000ffff077224 */ /* 0x000fe200078e0a07 */
[----:B------:R-:W-:Y:S01]  /*0a70*/  LOP3.LUT R26, R16, 0x4, RZ, 0xfc, !PT ;  /* 0x00000004101a7812 */ /* 0x000fe200078efcff */
[----:B------:R-:W-:Y:S01]  /*0a80*/  IMAD R243, R230, 0xf, RZ ;  /* 0x0000000fe6f37824 */ /* 0x000fe200078e02ff */
[----:B------:R-:W-:Y:S01]  /*0a90*/  IABS R65, R24 ;  /* 0x0000001800417213 */ /* 0x000fe20000000000 */
[----:B------:R-:W-:Y:S01]  /*0aa0*/  IMAD R5, R10, R7, R6 ;  /* 0x000000070a057224 */ /* 0x000fe200078e0206 */
[----:B------:R-:W-:Y:S01]  /*0ab0*/  IABS R67, R26 ;  /* 0x0000001a00437213 */ /* 0x000fe20000000000 */
[----:B------:R-:W-:Y:S01]  /*0ac0*/  IMAD R7, R11, R4, RZ ;  /* 0x000000040b077224 */ /* 0x000fe200078e02ff */
[----:B------:R-:W-:Y:S01]  /*0ad0*/  IABS R11, R12 ;  /* 0x0000000c000b7213 */ /* 0x000fe20000000000 */
[----:B------:R-:W-:Y:S01]  /*0ae0*/  IMAD R242, R230, 0xe, RZ ;  /* 0x0000000ee6f27824 */ /* 0x000fe200078e02ff */
[----:B------:R-:W-:Y:S01]  /*0af0*/  ISETP.GT.U32.AND P0, PT, R10, R5, PT ;  /* 0x000000050a00720c */ /* 0x000fe20003f04070 */
[----:B------:R-:W-:Y:S01]  /*0b00*/  IMAD.HI.U32 R8, R9, R7, R8 ;  /* 0x0000000709087227 */ /* 0x000fe200078e0008 */
[----:B------:R-:W-:-:S02]  /*0b10*/  SHF.R.S32.HI R7, RZ, 0x1f, R0 ;  /* 0x0000001fff077819 */ /* 0x000fc40000011400 */
[----:B------:R-:W-:Y:S01]  /*0b20*/  LOP3.LUT R12, R16, 0x2c, RZ, 0xfc, !PT ;  /* 0x0000002c100c7812 */ /* 0x000fe200078efcff */
[----:B------:R-:W-:Y:S01]  /*0b30*/  IMAD R241, R230, 0xd, RZ ;  /* 0x0000000de6f17824 */ /* 0x000fe200078e02ff */
[----:B------:R-:W-:Y:S01]  /*0b40*/  LEA.HI R6, R7, R0, RZ, 0x6 ;  /* 0x0000000007067211 */ /* 0x000fe200078f30ff */
[----:B------:R-:W-:Y:S01]  /*0b50*/  IMAD.HI.U32 R2, R8, R11, RZ ;  /* 0x0000000b08027227 */ /* 0x000fe200078e00ff */
[----:B------:R-:W-:Y:S02]  /*0b60*/  IABS R23, R12 ;  /* 0x0000000c00177213 */ /* 0x000fe40000000000 */
[----:B------:R-:W-:Y:S01]  /*0b70*/  LOP3.LUT R28, R16, 0x2, RZ, 0xfc, !PT ;  /* 0x00000002101c7812 */ /* 0x000fe200078efcff */
[----:B------:R-:W-:Y:S01]  /*0b80*/  IMAD.HI.U32 R9, R8, R13, RZ ;  /* 0x0000000d08097227 */ /* 0x000fe200078e00ff */
[----:B------:R-:W-:Y:S02]  /*0b90*/  IABS R71, R16 ;  /* 0x0000001000477213 */ /* 0x000fe40000000000 */
[----:B------:R-:W-:Y:S01]  /*0ba0*/  IABS R69, R28 ;  /* 0x0000001c00457213 */ /* 0x000fe20000000000 */
[----:B------:R-:W-:Y:S01]  /*0bb0*/  IMAD.MOV R2, RZ, RZ, -R2 ;  /* 0x000000ffff027224 */ /* 0x000fe200078e0a02 */
[----:B------:R-:W-:Y:S01]  /*0bc0*/  SHF.R.S32.HI R6, RZ, 0x6, R6 ;  /* 0x00000006ff067819 */ /* 0x000fe20000011406 */
[----:B------:R-:W-:-:S02]  /*0bd0*/  IMAD.MOV R9, RZ, RZ, -R9 ;  /* 0x000000ffff097224 */ /* 0x000fc400078e0a09 */
[----:B------:R-:W-:Y:S01]  /*0be0*/  IMAD R7, R4, R2, R11 ;  /* 0x0000000204077224 */ /* 0x000fe200078e020b */
[----:B------:R-:W-:Y:S01]  /*0bf0*/  LOP3.LUT R2, R16, 0x36, RZ, 0xfc, !PT ;  /* 0x0000003610027812 */ /* 0x000fe200078efcff */
[----:B------:R-:W-:Y:S01]  /*0c00*/  IMAD R11, R4, R9, R13 ;  /* 0x00000009040b7224 */ /* 0x000fe200078e020d */
[----:B------:R-:W-:Y:S01]  /*0c10*/  LOP3.LUT R9, R16, 0x34, RZ, 0xfc, !PT ;  /* 0x0000003410097812 */ /* 0x000fe200078efcff */
[----:B------:R-:W-:Y:S01]  /*0c20*/  @!P0 IMAD.IADD R5, R5, 0x1, -R10 ;  /* 0x0000000105058824 */ /* 0x000fe200078e0a0a */
[----:B------:R-:W-:Y:S01]  /*0c30*/  ISETP.GT.U32.AND P4, PT, R4, R7, PT ;  /* 0x000000070400720c */ /* 0x000fe20003f84070 */
[----:B------:R-:W-:Y:S01]  /*0c40*/  IMAD.HI.U32 R0, R8, R15, RZ ;  /* 0x0000000f08007227 */ /* 0x000fe200078e00ff */
[----:B------:R-:W-:Y:S02]  /*0c50*/  ISETP.GT.U32.AND P5, PT, R4, R11, PT ;  /* 0x0000000b0400720c */ /* 0x000fe40003fa4070 */
[----:B------:R-:W-:Y:S01]  /*0c60*/  ISETP.GT.U32.AND P0, PT, R10, R5, PT ;  /* 0x000000050a00720c */ /* 0x000fe20003f04070 */
[----:B------:R-:W-:Y:S01]  /*0c70*/  IMAD.MOV R0, RZ, RZ, -R0 ;  /* 0x000000ffff007224 */ /* 0x000fe200078e0a00 */
[----:B------:R-:W-:Y:S01]  /*0c80*/  IABS R17, R9 ;  /* 0x0000000900117213 */ /* 0x000fe20000000000 */
[----:B------:R-:W-:-:S02]  /*0c90*/  IMAD R240, R230, 0xc, RZ ;  /* 0x0000000ce6f07824 */ /* 0x000fc400078e02ff */
[----:B------:R-:W-:Y:S01]  /*0ca0*/  IMAD R13, R4, R0, R15 ;  /* 0x00000000040d7224 */ /* 0x000fe200078e020f */
[----:B------:R-:W-:Y:S01]  /*0cb0*/  IABS R15, R2 ;  /* 0x00000002000f7213 */ /* 0x000fe20000000000 */
[----:B------:R-:W-:Y:S02]  /*0cc0*/  IMAD R239, R230, 0xb, RZ ;  /* 0x0000000be6ef7824 */ /* 0x000fe400078e02ff */
[--C-:B------:R-:W-:Y:S02]  /*0cd0*/  @!P4 IMAD.IADD R7, R7, 0x1, -R4.reuse ;  /* 0x000000010707c824 */ /* 0x100fe400078e0a04 */
[----:B------:R-:W-:Y:S02]  /*0ce0*/  @!P5 IMAD.IADD R11, R11, 0x1, -R4 ;  /* 0x000000010b0bd824 */ /* 0x000fe400078e0a04 */
[----:B------:R-:W-:Y:S01]  /*0cf0*/  @!P0 IMAD.IADD R5, R5, 0x1, -R10 ;  /* 0x0000000105058824 */ /* 0x000fe200078e0a0a */
[----:B------:R-:W-:Y:S01]  /*0d00*/  ISETP.GT.U32.AND P4, PT, R4, R7, PT ;  /* 0x000000070400720c */ /* 0x000fe20003f84070 */
[----:B------:R-:W-:Y:S01]  /*0d10*/  IMAD.HI.U32 R0, R8, R15, RZ ;  /* 0x0000000f08007227 */ /* 0x000fe200078e00ff */
[----:B------:R-:W-:-:S02]  /*0d20*/  ISETP.GT.U32.AND P5, PT, R4, R11, PT ;  /* 0x0000000b0400720c */ /* 0x000fc40003fa4070 */
[----:B------:R-:W-:Y:S01]  /*0d30*/  ISETP.NE.AND P0, PT, R56, RZ, PT ;  /* 0x000000ff3800720c */ /* 0x000fe20003f05270 */
[----:B------:R-:W-:Y:S01]  /*0d40*/  @!P3 IMAD.MOV R5, RZ, RZ, -R5 ;  /* 0x000000ffff05b224 */ /* 0x000fe200078e0a05 */
[----:B------:R-:W-:Y:S01]  /*0d50*/  ISETP.GT.U32.AND P3, PT, R4, R13, PT ;  /* 0x0000000d0400720c */ /* 0x000fe20003f64070 */
[----:B------:R-:W-:Y:S01]  /*0d60*/  IMAD.MOV R0, RZ, RZ, -R0 ;  /* 0x000000ffff007224 */ /* 0x000fe200078e0a00 */
[----:B------:R-:W-:Y:S01]  /*0d70*/  LOP3.LUT R10, R16, 0x32, RZ, 0xfc, !PT ;  /* 0x00000032100a7812 */ /* 0x000fe200078efcff */
[----:B------:R-:W-:Y:S02]  /*0d80*/  IMAD R238, R230, 0xa, RZ ;  /* 0x0000000ae6ee7824 */ /* 0x000fe400078e02ff */
[----:B------:R-:W-:Y:S01]  /*0d90*/  IMAD R15, R4, R0, R15 ;  /* 0x00000000040f7224 */ /* 0x000fe200078e020f */
[----:B------:R-:W-:Y:S01]  /*0da0*/  IABS R19, R10 ;  /* 0x0000000a00137213 */ /* 0x000fe20000000000 */
[--C-:B------:R-:W-:Y:S02]  /*0db0*/  @!P4 IMAD.IADD R7, R7, 0x1, -R4.reuse ;  /* 0x000000010707c824 */ /* 0x100fe400078e0a04 */
[--C-:B------:R-:W-:Y:S01]  /*0dc0*/  @!P5 IMAD.IADD R11, R11, 0x1, -R4.reuse ;  /* 0x000000010b0bd824 */ /* 0x100fe200078e0a04 */
[----:B------:R-:W-:Y:S01]  /*0dd0*/  ISETP.GE.AND P5, PT, R9, RZ, PT ;  /* 0x000000ff0900720c */ /* 0x000fe20003fa6270 */
[----:B------:R-:W-:Y:S01]  /*0de0*/  IMAD.MOV.U32 R9, RZ, RZ, R7 ;  /* 0x000000ffff097224 */ /* 0x000fe200078e0007 */
[----:B------:R-:W-:Y:S01]  /*0df0*/  @!P0 LOP3.LUT R5, RZ, R56, RZ, 0x33, !PT ;  /* 0x00000038ff058212 */ /* 0x000fe200078e33ff */
[----:B------:R-:W-:Y:S01]  /*0e00*/  @!P3 IMAD.IADD R13, R13, 0x1, -R4 ;  /* 0x000000010d0db824 */ /* 0x000fe200078e0a04 */
[----:B------:R-:W-:Y:S01]  /*0e10*/  ISETP.GE.AND P0, PT, R2, RZ, PT ;  /* 0x000000ff0200720c */ /* 0x000fe20003f06270 */
[----:B------:R-:W-:Y:S01]  /*0e20*/  @!P2 IMAD.MOV R9, RZ, RZ, -R9 ;  /* 0x000000ffff09a224 */ /* 0x000fe200078e0a09 */
[----:B------:R-:W-:Y:S01]  /*0e30*/  ISETP.GT.U32.AND P4, PT, R4, R15, PT ;  /* 0x0000000f0400720c */ /* 0x000fe20003f84070 */
[----:B------:R-:W-:Y:S01]  /*0e40*/  IMAD.HI.U32 R2, R8, R19, RZ ;  /* 0x0000001308027227 */ /* 0x000fe200078e00ff */
[----:B------:R-:W-:-:S02]  /*0e50*/  ISETP.GT.U32.AND P2, PT, R4, R13, PT ;  /* 0x0000000d0400720c */ /* 0x000fc40003f44070 */
[----:B------:R-:W-:Y:S01]  /*0e60*/  ISETP.GE.AND P3, PT, R10, RZ, PT ;  /* 0x000000ff0a00720c */ /* 0x000fe20003f66270 */
[----:B------:R-:W-:Y:S01]  /*0e70*/  IMAD.HI.U32 R0, R8, R17, RZ ;  /* 0x0000001108007227 */ /* 0x000fe200078e00ff */
[----:B------:R-:W-:-:S03]  /*0e80*/  LOP3.LUT R10, R16, 0x30, RZ, 0xfc, !PT ;  /* 0x00000030100a7812 */ /* 0x000fc600078efcff */
[----:B------:R-:W-:Y:S01]  /*0e90*/  IMAD.MOV R2, RZ, RZ, -R2 ;  /* 0x000000ffff027224 */ /* 0x000fe200078e0a02 */
[----:B------:R-:W-:Y:S01]  /*0ea0*/  IABS R7, R10 ;  /* 0x0000000a00077213 */ /* 0x000fe20000000000 */
[----:B------:R-:W-:Y:S02]  /*0eb0*/  IMAD.MOV R0, RZ, RZ, -R0 ;  /* 0x000000ffff007224 */ /* 0x000fe400078e0a00 */
[C---:B------:R-:W-:Y:S02]  /*0ec0*/  IMAD R19, R4.reuse, R2, R19 ;  /* 0x0000000204137224 */ /* 0x040fe400078e0213 */
[C---:B------:R-:W-:Y:S02]  /*0ed0*/  IMAD R17, R4.reuse, R0, R17 ;  /* 0x0000000004117224 */ /* 0x040fe400078e0211 */
[--C-:B------:R-:W-:Y:S01]  /*0ee0*/  @!P2 IMAD.IADD R13, R13, 0x1, -R4.reuse ;  /* 0x000000010d0da824 */ /* 0x100fe200078e0a04 */
[C---:B------:R-:W-:Y:S01]  /*0ef0*/  ISETP.GT.U32.AND P2, PT, R4.reuse, R19, PT ;  /* 0x000000130400720c */ /* 0x040fe20003f44070 */
[----:B------:R-:W-:Y:S01]  /*0f00*/  @!P6 IMAD.MOV R11, RZ, RZ, -R11 ;  /* 0x000000ffff0be224 */ /* 0x000fe200078e0a0b */
[----:B------:R-:W-:Y:S01]  /*0f10*/  ISETP.GT.U32.AND P6, PT, R4, R17, PT ;  /* 0x000000110400720c */ /* 0x000fe20003fc4070 */
[----:B------:R-:W-:-:S02]  /*0f20*/  @!P4 IMAD.IADD R15, R15, 0x1, -R4 ;  /* 0x000000010f0fc824 */ /* 0x000fc400078e0a04 */
[----:B------:R-:W-:-:S03]  /*0f30*/  IMAD.HI.U32 R0, R8, R7, RZ ;  /* 0x0000000708007227 */ /* 0x000fc600078e00ff */
[C---:B------:R-:W-:Y:S01]  /*0f40*/  ISETP.GT.U32.AND P4, PT, R4.reuse, R15, PT ;  /* 0x0000000f0400720c */ /* 0x040fe20003f84070 */
[----:B------:R-:W-:Y:S02]  /*0f50*/  IMAD.MOV R0, RZ, RZ, -R0 ;  /* 0x000000ffff007224 */ /* 0x000fe400078e0a00 */
[----:B------:R-:W-:Y:S02]  /*0f60*/  @!P1 IMAD.MOV R13, RZ, RZ, -R13 ;  /* 0x000000ffff0d9224 */ /* 0x000fe400078e0a0d */
[--C-:B------:R-:W-:Y:S02]  /*0f70*/  @!P2 IMAD.IADD R19, R19, 0x1, -R4.reuse ;  /* 0x000000011313a824 */ /* 0x100fe400078e0a04 */
[----:B------:R-:W-:Y:S02]  /*0f80*/  @!P6 IMAD.IADD R17, R17, 0x1, -R4 ;  /* 0x000000011111e824 */ /* 0x000fe400078e0a04 */
[C---:B------:R-:W-:Y:S01]  /*0f90*/  IMAD R7, R4.reuse, R0, R7 ;  /* 0x0000000004077224 */ /* 0x040fe200078e0207 */
[----:B------:R-:W-:Y:S01]  /*0fa0*/  ISETP.GT.U32.AND P1, PT, R4, R19, PT ;  /* 0x000000130400720c */ /* 0x000fe20003f24070 */
[----:B------:R-:W-:Y:S01]  /*0fb0*/  IMAD.HI.U32 R0, R8, R23, RZ ;  /* 0x0000001708007227 */ /* 0x000fe200078e00ff */
[----:B------:R-:W-:-:S02]  /*0fc0*/  ISETP.GT.U32.AND P2, PT, R4, R17, PT ;  /* 0x000000110400720c */ /* 0x000fc40003f44070 */
[----:B------:R-:W-:Y:S01]  /*0fd0*/  ISETP.GT.U32.AND P6, PT, R4, R7, PT ;  /* 0x000000070400720c */ /* 0x000fe20003fc4070 */
[----:B------:R-:W-:Y:S01]  /*0fe0*/  @!P4 IMAD.IADD R15, R15, 0x1, -R4 ;  /* 0x000000010f0fc824 */ /* 0x000fe200078e0a04 */
[----:B------:R-:W-:Y:S01]  /*0ff0*/  ISETP.GE.AND P4, PT, R10, RZ, PT ;  /* 0x000000ff0a00720c */ /* 0x000fe20003f86270 */
[----:B------:R-:W-:-:S04]  /*1000*/  IMAD.HI.U32 R10, R8, R29, RZ ;  /* 0x0000001d080a7227 */ /* 0x000fc800078e00ff */
[----:B------:R-:W-:Y:S02]  /*1010*/  IMAD.MOV R0, RZ, RZ, -R0 ;  /* 0x000000ffff007224 */ /* 0x000fe400078e0a00 */
[----:B------:R-:W-:Y:S02]  /*1020*/  IMAD.MOV R10, RZ, RZ, -R10 ;  /* 0x000000ffff0a7224 */ /* 0x000fe400078e0a0a */
[----:B------:R-:W-:-:S04]  /*1030*/  IMAD.HI.U32 R2, R8, R27, RZ ;  /* 0x0000001b08027227 */ /* 0x000fc800078e00ff */
[C---:B------:R-:W-:Y:S02]  /*1040*/  IMAD R23, R4.reuse, R0, R23 ;  /* 0x0000000004177224 */ /* 0x040fe400078e0217 */
[----:B------:R-:W-:Y:S01]  /*1050*/  IMAD R29, R4, R10, R29 ;  /* 0x0000000a041d7224 */ /* 0x000fe200078e021d */
[----:B------:R-:W-:Y:S01]  /*1060*/  LOP3.LUT R10, R16, 0x24, RZ, 0xfc, !PT ;  /* 0x00000024100a7812 */ /* 0x000fe200078efcff */
[----:B------:R-:W-:Y:S02]  /*1070*/  @!P1 IMAD.IADD R19, R19, 0x1, -R4 ;  /* 0x0000000113139824 */ /* 0x000fe400078e0a04 */
[----:B------:R-:W-:Y:S01]  /*1080*/  IMAD.MOV R2, RZ, RZ, -R2 ;  /* 0x000000ffff027224 */ /* 0x000fe200078e0a02 */
[----:B------:R-:W-:Y:S01]  /*1090*/  IABS R25, R10 ;  /* 0x0000000a00197213 */ /* 0x000fe20000000000 */
[--C-:B------:R-:W-:Y:S01]  /*10a0*/  @!P2 IMAD.IADD R17, R17, 0x1, -R4.reuse ;  /* 0x000000011111a824 */ /* 0x100fe200078e0a04 */
[C---:B------:R-:W-:Y:S01]  /*10b0*/  ISETP.GT.U32.AND P2, PT, R4.reuse, R23, PT ;  /* 0x000000170400720c */ /* 0x040fe20003f44070 */
[----:B------:R-:W-:Y:S01]  /*10c0*/  @!P3 IMAD.MOV R19, RZ, RZ, -R19 ;  /* 0x000000ffff13b224 */ /* 0x000fe200078e0a13 */
[----:B------:R-:W-:Y:S01]  /*10d0*/  ISETP.GT.U32.AND P3, PT, R4, R29, PT ;  /* 0x0000001d0400720c */ /* 0x000fe20003f64070 */
[----:B------:R-:W-:-:S02]  /*10e0*/  @!P6 IMAD.IADD R7, R7, 0x1, -R4 ;  /* 0x000000010707e824 */ /* 0x000fc400078e0a04 */
[----:B------:R-:W-:Y:S01]  /*10f0*/  IMAD R27, R4, R2, R27 ;  /* 0x00000002041b7224 */ /* 0x000fe200078e021b */
[----:B------:R-:W-:Y:S01]  /*1100*/  LOP3.LUT R2, R16, 0x26, RZ, 0xfc, !PT ;  /* 0x0000002610027812 */ /* 0x000fe200078efcff */
[----:B------:R-:W-:Y:S01]  /*1110*/  @!P0 IMAD.MOV R15, RZ, RZ, -R15 ;  /* 0x000000ffff0f8224 */ /* 0x000fe200078e0a0f */
[C---:B------:R-:W-:Y:S01]  /*1120*/  ISETP.GT.U32.AND P6, PT, R4.reuse, R7, PT ;  /* 0x000000070400720c */ /* 0x040fe20003fc4070 */
[----:B------:R-:W-:Y:S01]  /*1130*/  @!P5 IMAD.MOV R17, RZ, RZ, -R17 ;  /* 0x000000ffff11d224 */ /* 0x000fe200078e0a11 */
[----:B------:R-:W-:Y:S01]  /*1140*/  IABS R31, R2 ;  /* 0x00000002001f7213 */ /* 0x000fe20000000000 */
[----:B------:R-:W-:Y:S01]  /*1150*/  IMAD R5, R5, UR4, RZ ;  /* 0x0000000405057c24 */ /* 0x000fe2000f8e02ff */
[----:B------:R-:W-:Y:S01]  /*1160*/  ISETP.GT.U32.AND P1, PT, R4, R27, PT ;  /* 0x0000001b0400720c */ /* 0x000fe20003f24070 */
[--C-:B------:R-:W-:Y:S01]  /*1170*/  @!P2 IMAD.IADD R23, R23, 0x1, -R4.reuse ;  /* 0x000000011717a824 */ /* 0x100fe200078e0a04 */
[----:B------:R-:W-:Y:S01]  /*1180*/  ISETP.GE.AND P0, PT, R12, RZ, PT ;  /* 0x000000ff0c00720c */ /* 0x000fe20003f06270 */
[----:B------:R-:W-:Y:S01]  /*1190*/  IMAD.HI.U32 R0, R8, R31, RZ ;  /* 0x0000001f08007227 */ /* 0x000fe200078e00ff */
[----:B------:R-:W-:Y:S01]  /*11a0*/  LOP3.LUT R12, R16, 0x22, RZ, 0xfc, !PT ;  /* 0x00000022100c7812 */ /* 0x000fe200078efcff */
[----:B------:R-:W-:Y:S01]  /*11b0*/  ULDC UR4, c[0x0][0x240] ;  /* 0x0000900000047ab9 */ /* 0x000fe20000000800 */
[----:B------:R-:W-:Y:S01]  /*11c0*/  ISETP.GT.U32.AND P2, PT, R4, R23, PT ;  /* 0x000000170400720c */ /* 0x000fe20003f44070 */
[----:B------:R-:W-:Y:S01]  /*11d0*/  @!P3 IMAD.IADD R29, R29, 0x1, -R4 ;  /* 0x000000011d1db824 */ /* 0x000fe200078e0a04 */
[----:B------:R-:W-:Y:S01]  /*11e0*/  IABS R33, R12 ;  /* 0x0000000c00217213 */ /* 0x000fe20000000000 */
[----:B------:R-:W-:Y:S01]  /*11f0*/  IMAD.MOV R0, RZ, RZ, -R0 ;  /* 0x000000ffff007224 */ /* 0x000fe200078e0a00 */
[----:B------:R-:W-:Y:S01]  /*1200*/  ISETP.GE.AND P5, PT, R14, RZ, PT ;  /* 0x000000ff0e00720c */ /* 0x000fe20003fa6270 */
[----:B------:R-:W-:Y:S01]  /*1210*/  @!P6 IMAD.IADD R7, R7, 0x1, -R4 ;  /* 0x000000010707e824 */ /* 0x000fe200078e0a04 */
[C---:B------:R-:W-:Y:S01]  /*1220*/  ISETP.GT.U32.AND P3, PT, R4.reuse, R29, PT ;  /* 0x0000001d0400720c */ /* 0x040fe20003f64070 */
[----:B------:R-:W-:Y:S01]  /*1230*/  IMAD R31, R4, R0, R31 ;  /* 0x00000000041f7224 */ /* 0x000fe200078e021f */
[----:B------:R-:W-:Y:S01]  /*1240*/  ISETP.GE.AND P6, PT, R18, RZ, PT ;  /* 0x000000ff1200720c */ /* 0x000fe20003fc6270 */
[----:B------:R-:W-:Y:S01]  /*1250*/  IMAD.HI.U32 R0, R8, R25, RZ ;  /* 0x0000001908007227 */ /* 0x000fe200078e00ff */
[----:B------:R-:W-:-:S03]  /*1260*/  LOP3.LUT R14, R16, 0x12, RZ, 0xfc, !PT ;  /* 0x00000012100e7812 */ /* 0x000fc600078efcff */
[----:B------:R-:W-:Y:S01]  /*1270*/  IMAD.MOV.U32 R21, RZ, RZ, R7 ;  /* 0x000000ffff157224 */ /* 0x000fe200078e0007 */
[----:B------:R-:W-:Y:S01]  /*1280*/  IABS R51, R14 ;  /* 0x0000000e00337213 */ /* 0x000fe20000000000 */
[----:B------:R-:W-:Y:S02]  /*1290*/  IMAD.MOV R7, RZ, RZ, -R0 ;  /* 0x000000ffff077224 */ /* 0x000fe400078e0a00 */
[----:B------:R-:W-:-:S04]  /*12a0*/  IMAD.HI.U32 R0, R8, R33, RZ ;  /* 0x0000002108007227 */ /* 0x000fc800078e00ff */
[--C-:B------:R-:W-:Y:S02]  /*12b0*/  @!P1 IMAD.IADD R27, R27, 0x1, -R4.reuse ;  /* 0x000000011b1b9824 */ /* 0x100fe400078e0a04 */
[C---:B------:R-:W-:Y:S02]  /*12c0*/  IMAD R7, R4.reuse, R7, R25 ;  /* 0x0000000704077224 */ /* 0x040fe400078e0219 */
[----:B------:R-:W-:Y:S01]  /*12d0*/  @!P2 IMAD.IADD R23, R23, 0x1, -R4 ;  /* 0x000000011717a824 */ /* 0x000fe200078e0a04 */
[----:B------:R-:W-:Y:S01]  /*12e0*/  ISETP.GT.U32.AND P1, PT, R4, R27, PT ;  /* 0x0000001b0400720c */ /* 0x000fe20003f24070 */
[----:B------:R-:W-:Y:S01]  /*12f0*/  IMAD.MOV R0, RZ, RZ, -R0 ;  /* 0x000000ffff007224 */ /* 0x000fe200078e0a00 */
[----:B------:R-:W-:Y:S01]  /*1300*/  ISETP.GE.AND P2, PT, R2, RZ, PT ;  /* 0x000000ff0200720c */ /* 0x000fe20003f46270 */
[----:B------:R-:W-:Y:S01]  /*1310*/  @!P4 IMAD.MOV R21, RZ, RZ, -R21 ;  /* 0x000000ffff15c224 */ /* 0x000fe200078e0a15 */
[C---:B------:R-:W-:Y:S01]  /*1320*/  ISETP.GT.U32.AND P4, PT, R4.reuse, R31, PT ;  /* 0x0000001f0400720c */ /* 0x040fe20003f84070 */
[----:B------:R-:W-:Y:S01]  /*1330*/  @!P3 IMAD.IADD R29, R29, 0x1, -R4 ;  /* 0x000000011d1db824 */ /* 0x000fe200078e0a04 */
[----:B------:R-:W-:Y:S01]  /*1340*/  ISETP.GT.U32.AND P3, PT, R4, R7, PT ;  /* 0x000000070400720c */ /* 0x000fe20003f64070 */
[----:B------:R-:W-:Y:S01]  /*1350*/  IMAD.MOV.U32 R25, RZ, RZ, R23 ;  /* 0x000000ffff197224 */ /* 0x000fe200078e0017 */
[----:B------:R-:W-:Y:S01]  /*1360*/  LOP3.LUT R2, R16, 0x20, RZ, 0xfc, !PT ;  /* 0x0000002010027812 */ /* 0x000fe200078efcff */
[----:B------:R-:W-:-:S02]  /*1370*/  IMAD R23, R4, R0, R33 ;  /* 0x0000000004177224 */ /* 0x000fc400078e0221 */
[----:B------:R-:W-:Y:S01]  /*1380*/  @!P6 IMAD.MOV R29, RZ, RZ, -R29 ;  /* 0x000000ffff1de224 */ /* 0x000fe200078e0a1d */
[----:B------:R-:W-:Y:S01]  /*1390*/  IABS R37, R2 ;  /* 0x0000000200257213 */ /* 0x000fe20000000000 */
[--C-:B------:R-:W-:Y:S01]  /*13a0*/  @!P1 IMAD.IADD R27, R27, 0x1, -R4.reuse ;  /* 0x000000011b1b9824 */ /* 0x100fe200078e0a04 */
[----:B------:R-:W-:Y:S01]  /*13b0*/  ISETP.GT.U32.AND P6, PT, R4, R23, PT ;  /* 0x000000170400720c */ /* 0x000fe20003fc4070 */
[----:B------:R-:W-:Y:S01]  /*13c0*/  @!P0 IMAD.MOV R25, RZ, RZ, -R25 ;  /* 0x000000ffff198224 */ /* 0x000fe200078e0a19 */
[----:B------:R-:W-:Y:S01]  /*13d0*/  ISETP.GE.AND P1, PT, R10, RZ, PT ;  /* 0x000000ff0a00720c */ /* 0x000fe20003f26270 */
[--C-:B------:R-:W-:Y:S01]  /*13e0*/  @!P4 IMAD.IADD R31, R31, 0x1, -R4.reuse ;  /* 0x000000011f1fc824 */ /* 0x100fe200078e0a04 */
[----:B------:R-:W-:Y:S01]  /*13f0*/  LOP3.LUT R10, R16, 0x1a, RZ, 0xfc, !PT ;  /* 0x0000001a100a7812 */ /* 0x000fe200078efcff */
[----:B------:R-:W-:Y:S01]  /*1400*/  @!P3 IMAD.IADD R7, R7, 0x1, -R4 ;  /* 0x000000010707b824 */ /* 0x000fe200078e0a04 */
[----:B------:R-:W-:Y:S01]  /*1410*/  ISETP.GE.AND P4, PT, R12, RZ, PT ;  /* 0x000000ff0c00720c */ /* 0x000fe20003f86270 */
[----:B------:R-:W-:Y:S01]  /*1420*/  @!P5 IMAD.MOV R27, RZ, RZ, -R27 ;  /* 0x000000ffff1bd224 */ /* 0x000fe200078e0a1b */
[----:B------:R-:W-:Y:S01]  /*1430*/  ISETP.GT.U32.AND P0, PT, R4, R31, PT ;  /* 0x0000001f0400720c */ /* 0x000fe20003f04070 */
[----:B------:R-:W-:Y:S01]  /*1440*/  IMAD.HI.U32 R0, R8, R37, RZ ;  /* 0x0000002508007227 */ /* 0x000fe200078e00ff */
[----:B------:R-:W-:-:S02]  /*1450*/  ISETP.GE.AND P5, PT, R2, RZ, PT ;  /* 0x000000ff0200720c */ /* 0x000fc40003fa6270 */
[----:B------:R-:W-:Y:S01]  /*1460*/  ISETP.GT.U32.AND P3, PT, R4, R7, PT ;  /* 0x000000070400720c */ /* 0x000fe20003f64070 */
[----:B------:R-:W-:Y:S01]  /*1470*/  @!P6 IMAD.IADD R23, R23, 0x1, -R4 ;  /* 0x000000011717e824 */ /* 0x000fe200078e0a04 */
[----:B------:R-:W-:Y:S01]  /*1480*/  LOP3.LUT R2, R16, 0x1c, RZ, 0xfc, !PT ;  /* 0x0000001c10027812 */ /* 0x000fe200078efcff */
[----:B------:R-:W-:Y:S01]  /*1490*/  IMAD.MOV R0, RZ, RZ, -R0 ;  /* 0x000000ffff007224 */ /* 0x000fe200078e0a00 */
[----:B------:R-:W-:Y:S01]  /*14a0*/  IABS R39, R10 ;  /* 0x0000000a00277213 */ /* 0x000fe20000000000 */
[----:B------:R-:W-:Y:S01]  /*14b0*/  IMAD R237, R230, 0x9, RZ ;  /* 0x00000009e6ed7824 */ /* 0x000fe200078e02ff */
[----:B------:R-:W-:Y:S01]  /*14c0*/  IABS R35, R2 ;  /* 0x0000000200237213 */ /* 0x000fe20000000000 */
[C---:B------:R-:W-:Y:S01]  /*14d0*/  IMAD R37, R4.reuse, R0, R37 ;  /* 0x0000000004257224 */ /* 0x040fe200078e0225 */
[----:B------:R-:W-:Y:S01]  /*14e0*/  ISETP.GT.U32.AND P6, PT, R4, R23, PT ;  /* 0x000000170400720c */ /* 0x000fe20003fc4070 */
[----:B------:R-:W-:Y:S01]  /*14f0*/  @!P0 IMAD.IADD R31, R31, 0x1, -R4 ;  /* 0x000000011f1f8824 */ /* 0x000fe200078e0a04 */
[----:B------:R-:W-:Y:S01]  /*1500*/  ISETP.GE.AND P0, PT, R2, RZ, PT ;  /* 0x000000ff0200720c */ /* 0x000fe20003f06270 */
[----:B------:R-:W-:Y:S01]  /*1510*/  IMAD.HI.U32 R0, R8, R35, RZ ;  /* 0x0000002308007227 */ /* 0x000fe200078e00ff */
[----:B------:R-:W-:-:S03]  /*1520*/  LOP3.LUT R12, R16, 0x18, RZ, 0xfc, !PT ;  /* 0x00000018100c7812 */ /* 0x000fc600078efcff */
[----:B------:R-:W-:Y:S01]  /*1530*/  @!P3 IMAD.IADD R7, R7, 0x1, -R4 ;  /* 0x000000010707b824 */ /* 0x000fe200078e0a04 */
[----:B------:R-:W-:Y:S01]  /*1540*/  ISETP.GT.U32.AND P3, PT, R4, R37, PT ;  /* 0x000000250400720c */ /* 0x000fe20003f64070 */
[----:B------:R-:W-:Y:S01]  /*1550*/  IMAD.MOV R2, RZ, RZ, -R0 ;  /* 0x000000ffff027224 */ /* 0x000fe200078e0a00 */
[----:B------:R-:W-:Y:S01]  /*1560*/  IABS R41, R12 ;  /* 0x0000000c00297213 */ /* 0x000fe20000000000 */
[----:B------:R-:W-:-:S04]  /*1570*/  IMAD.HI.U32 R0, R8, R39, RZ ;  /* 0x0000002708007227 */ /* 0x000fc800078e00ff */
[----:B------:R-:W-:Y:S02]  /*1580*/  IMAD.MOV.U32 R33, RZ, RZ, R7 ;  /* 0x000000ffff217224 */ /* 0x000fe400078e0007 */
[C---:B------:R-:W-:Y:S02]  /*1590*/  IMAD R7, R4.reuse, R2, R35 ;  /* 0x0000000204077224 */ /* 0x040fe400078e0223 */
[----:B------:R-:W-:Y:S02]  /*15a0*/  IMAD.MOV R2, RZ, RZ, -R0 ;  /* 0x000000ffff027224 */ /* 0x000fe400078e0a00 */
[----:B------:R-:W-:Y:S01]  /*15b0*/  @!P6 IMAD.IADD R23, R23, 0x1, -R4 ;  /* 0x000000011717e824 */ /* 0x000fe200078e0a04 */
[C---:B------:R-:W-:Y:S01]  /*15c0*/  ISETP.GT.U32.AND P6, PT, R4.reuse, R7, PT ;  /* 0x000000070400720c */ /* 0x040fe20003fc4070 */
[----:B------:R-:W-:Y:S02]  /*15d0*/  IMAD R39, R4, R2, R39 ;  /* 0x0000000204277224 */ /* 0x000fe400078e0227 */
[----:B------:R-:W-:-:S02]  /*15e0*/  IMAD.MOV.U32 R35, RZ, RZ, R23 ;  /* 0x000000ffff237224 */ /* 0x000fc400078e0017 */
[----:B------:R-:W-:Y:S02]  /*15f0*/  @!P3 IMAD.IADD R37, R37, 0x1, -R4 ;  /* 0x000000012525b824 */ /* 0x000fe400078e0a04 */
[----:B------:R-:W-:Y:S01]  /*1600*/  @!P4 IMAD.MOV R35, RZ, RZ, -R35 ;  /* 0x000000ffff23c224 */ /* 0x000fe200078e0a23 */
[----:B------:R-:W-:Y:S01]  /*1610*/  ISETP.GT.U32.AND P4, PT, R4, R39, PT ;  /* 0x000000270400720c */ /* 0x000fe20003f84070 */
[----:B------:R-:W-:Y:S01]  /*1620*/  IMAD.HI.U32 R0, R8, R41, RZ ;  /* 0x0000002908007227 */ /* 0x000fe200078e00ff */
[----:B------:R-:W-:-:S03]  /*1630*/  ISETP.GT.U32.AND P3, PT, R4, R37, PT ;  /* 0x000000250400720c */ /* 0x000fc60003f64070 */
[----:B------:R-:W-:Y:S02]  /*1640*/  IMAD.MOV R0, RZ, RZ, -R0 ;  /* 0x000000ffff007224 */ /* 0x000fe400078e0a00 */
[----:B------:R-:W-:Y:S01]  /*1650*/  @!P1 IMAD.MOV R33, RZ, RZ, -R33 ;  /* 0x000000ffff219224 */ /* 0x000fe200078e0a21 */
[----:B------:R-:W-:Y:S01]  /*1660*/  ISETP.GE.AND P1, PT, R12, RZ, PT ;  /* 0x000000ff0c00720c */ /* 0x000fe20003f26270 */
[----:B------:R-:W-:Y:S01]  /*1670*/  IMAD R23, R4, R0, R41 ;  /* 0x0000000004177224 */ /* 0x000fe200078e0229 */
[----:B------:R-:W-:Y:S01]  /*1680*/  LOP3.LUT R12, R16, 0x14, RZ, 0xfc, !PT ;  /* 0x00000014100c7812 */ /* 0x000fe200078efcff */
[----:B------:R-:W-:Y:S01]  /*1690*/  @!P2 IMAD.MOV R31, RZ, RZ, -R31 ;  /* 0x000000ffff1fa224 */ /* 0x000fe200078e0a1f */
[----:B------:R-:W-:Y:S01]  /*16a0*/  ISETP.GE.AND P2, PT, R10, RZ, PT ;  /* 0x000000ff0a00720c */ /* 0x000fe20003f46270 */
[--C-:B------:R-:W-:Y:S01]  /*16b0*/  @!P4 IMAD.IADD R39, R39, 0x1, -R4.reuse ;  /* 0x000000012727c824 */ /* 0x100fe200078e0a04 */
[----:B------:R-:W-:Y:S01]  /*16c0*/  IABS R49, R12 ;  /* 0x0000000c00317213 */ /* 0x000fe20000000000 */
[--C-:B------:R-:W-:Y:S01]  /*16d0*/  @!P3 IMAD.IADD R37, R37, 0x1, -R4.reuse ;  /* 0x000000012525b824 */ /* 0x100fe200078e0a04 */
[C---:B------:R-:W-:Y:S01]  /*16e0*/  ISETP.GT.U32.AND P3, PT, R4.reuse, R23, PT ;  /* 0x000000170400720c */ /* 0x040fe20003f64070 */
[----:B------:R-:W-:Y:S01]  /*16f0*/  @!P6 IMAD.IADD R7, R7, 0x1, -R4 ;  /* 0x000000010707e824 */ /* 0x000fe200078e0a04 */
[----:B------:R-:W-:Y:S01]  /*1700*/  ISETP.GT.U32.AND P4, PT, R4, R39, PT ;  /* 0x000000270400720c */ /* 0x000fe20003f84070 */
[----:B------:R-:W-:Y:S01]  /*1710*/  IMAD.HI.U32 R2, R8, R49, RZ ;  /* 0x0000003108027227 */ /* 0x000fe200078e00ff */
[----:B------:R-:W-:-:S02]  /*1720*/  LOP3.LUT R10, R16, 0x16, RZ, 0xfc, !PT ;  /* 0x00000016100a7812 */ /* 0x000fc400078efcff */
[----:B------:R-:W-:Y:S01]  /*1730*/  ISETP.GT.U32.AND P6, PT, R4, R7, PT ;  /* 0x000000070400720c */ /* 0x000fe20003fc4070 */
[----:B------:R-:W-:Y:S01]  /*1740*/  IMAD.MOV R2, RZ, RZ, -R2 ;  /* 0x000000ffff027224 */ /* 0x000fe200078e0a02 */
[----:B------:R-:W-:Y:S01]  /*1750*/  IABS R47, R10 ;  /* 0x0000000a002f7213 */ /* 0x000fe20000000000 */
[----:B------:R-:W-:Y:S01]  /*1760*/  @!P5 IMAD.MOV R37, RZ, RZ, -R37 ;  /* 0x000000ffff25d224 */ /* 0x000fe200078e0a25 */
[----:B------:R-:W-:Y:S01]  /*1770*/  ISETP.GE.AND P5, PT, R10, RZ, PT ;  /* 0x000000ff0a00720c */ /* 0x000fe20003fa6270 */
[----:B------:R-:W-:Y:S01]  /*1780*/  IMAD R49, R4, R2, R49 ;  /* 0x0000000204317224 */ /* 0x000fe200078e0231 */
[----:B------:R-:W-:Y:S01]  /*1790*/  LEA.HI R10, R88, R3, RZ, 0x1a ;  /* 0x00000003580a7211 */ /* 0x000fe200078fd0ff */
[----:B------:R-:W-:-:S04]  /*17a0*/  IMAD.HI.U32 R0, R8, R47, RZ ;  /* 0x0000002f08007227 */ /* 0x000fc800078e00ff */
[--C-:B------:R-:W-:Y:S02]  /*17b0*/  @!P4 IMAD.IADD R39, R39, 0x1, -R4.reuse ;  /* 0x000000012727c824 */ /* 0x100fe400078e0a04 */
[----:B------:R-:W-:Y:S02]  /*17c0*/  @!P3 IMAD.IADD R23, R23, 0x1, -R4 ;  /* 0x000000011717b824 */ /* 0x000fe400078e0a04 */
[----:B------:R-:W-:Y:S02]  /*17d0*/  IMAD.MOV.U32 R43, RZ, RZ, R39 ;  /* 0x000000ffff2b7224 */ /* 0x000fe400078e0027 */
[----:B------:R-:W-:Y:S01]  /*17e0*/  IMAD.MOV R0, RZ, RZ, -R0 ;  /* 0x000000ffff007224 */ /* 0x000fe200078e0a00 */
[C---:B------:R-:W-:Y:S01]  /*17f0*/  ISETP.GT.U32.AND P3, PT, R4.reuse, R23, PT ;  /* 0x000000170400720c */ /* 0x040fe20003f64070 */
[----:B------:R-:W-:Y:S01]  /*1800*/  @!P2 IMAD.MOV R43, RZ, RZ, -R43 ;  /* 0x000000ffff2ba224 */ /* 0x000fe200078e0a2b */
[C---:B------:R-:W-:Y:S01]  /*1810*/  ISETP.GT.U32.AND P2, PT, R4.reuse, R49, PT ;  /* 0x000000310400720c */ /* 0x040fe20003f44070 */
[----:B------:R-:W-:-:S02]  /*1820*/  IMAD R47, R4, R0, R47 ;  /* 0x00000000042f7224 */ /* 0x000fc400078e022f */
[----:B------:R-:W-:-:S03]  /*1830*/  IMAD.HI.U32 R0, R8, R51, RZ ;  /* 0x0000003308007227 */ /* 0x000fc600078e00ff */
[----:B------:R-:W-:Y:S01]  /*1840*/  ISETP.GT.U32.AND P4, PT, R4, R47, PT ;  /* 0x0000002f0400720c */ /* 0x000fe20003f84070 */
[----:B------:R-:W-:Y:S02]  /*1850*/  IMAD.MOV R0, RZ, RZ, -R0 ;  /* 0x000000ffff007224 */ /* 0x000fe400078e0a00 */
[--C-:B------:R-:W-:Y:S01]  /*1860*/  @!P6 IMAD.IADD R7, R7, 0x1, -R4.reuse ;  /* 0x000000010707e824 */ /* 0x100fe200078e0a04 */
[----:B------:R-:W-:Y:S01]  /*1870*/  ISETP.GE.AND P6, PT, R12, RZ, PT ;  /* 0x000000ff0c00720c */ /* 0x000fe20003fc6270 */
[----:B------:R-:W-:Y:S01]  /*1880*/  IMAD R51, R4, R0, R51 ;  /* 0x0000000004337224 */ /* 0x000fe200078e0233 */
[C---:B------:R-:W-:Y:S01]  /*1890*/  LOP3.LUT R0, R16.reuse, 0x10, RZ, 0xfc, !PT ;  /* 0x0000001010007812 */ /* 0x040fe200078efcff */
[--C-:B------:R-:W-:Y:S01]  /*18a0*/  @!P3 IMAD.IADD R23, R23, 0x1, -R4.reuse ;  /* 0x000000011717b824 */ /* 0x100fe200078e0a04 */
[----:B------:R-:W-:Y:S01]  /*18b0*/  LOP3.LUT R12, R16, 0xc, RZ, 0xfc, !PT ;  /* 0x0000000c100c7812 */ /* 0x000fe200078efcff */
[----:B------:R-:W-:Y:S01]  /*18c0*/  @!P2 IMAD.IADD R49, R49, 0x1, -R4 ;  /* 0x000000013131a824 */ /* 0x000fe200078e0a04 */
[----:B------:R-:W-:Y:S01]  /*18d0*/  IABS R53, R0 ;  /* 0x0000000000357213 */ /* 0x000fe20000000000 */
[----:B------:R-:W-:Y:S01]  /*18e0*/  IMAD.MOV.U32 R45, RZ, RZ, R23 ;  /* 0x000000ffff2d7224 */ /* 0x000fe200078e0017 */
[----:B------:R-:W-:Y:S01]  /*18f0*/  ISETP.GE.AND P3, PT, R0, RZ, PT ;  /* 0x000000ff0000720c */ /* 0x000fe20003f66270 */
[----:B------:R-:W-:Y:S01]  /*1900*/  IMAD.MOV.U32 R41, RZ, RZ, R7 ;  /* 0x000000ffff297224 */ /* 0x000fe200078e0007 */
[----:B------:R-:W-:Y:S01]  /*1910*/  IABS R59, R12 ;  /* 0x0000000c003b7213 */ /* 0x000fe20000000000 */
[----:B------:R-:W-:Y:S01]  /*1920*/  IMAD.HI.U32 R0, R8, R53, RZ ;  /* 0x0000003508007227 */ /* 0x000fe200078e00ff */
[----:B------:R-:W-:-:S03]  /*1930*/  ISETP.GT.U32.AND P2, PT, R4, R49, PT ;  /* 0x000000310400720c */ /* 0x000fc60003f44070 */
[----:B------:R-:W-:Y:S01]  /*1940*/  @!P1 IMAD.MOV R45, RZ, RZ, -R45 ;  /* 0x000000ffff2d9224 */ /* 0x000fe200078e0a2d */
[----:B------:R-:W-:Y:S01]  /*1950*/  ISETP.GT.U32.AND P1, PT, R4, R51, PT ;  /* 0x000000330400720c */ /* 0x000fe20003f24070 */
[----:B------:R-:W-:Y:S02]  /*1960*/  @!P4 IMAD.IADD R47, R47, 0x1, -R4 ;  /* 0x000000012f2fc824 */ /* 0x000fe400078e0a04 */
[----:B------:R-:W-:-:S03]  /*1970*/  IMAD.HI.U32 R2, R8, R59, RZ ;  /* 0x0000003b08027227 */ /* 0x000fc600078e00ff */
[----:B------:R-:W-:Y:S01]  /*1980*/  ISETP.GT.U32.AND P4, PT, R4, R47, PT ;  /* 0x0000002f0400720c */ /* 0x000fe20003f84070 */
[----:B------:R-:W-:Y:S02]  /*1990*/  IMAD.MOV R0, RZ, RZ, -R0 ;  /* 0x000000ffff007224 */ /* 0x000fe400078e0a00 */
[----:B------:R-:W-:Y:S01]  /*19a0*/  @!P0 IMAD.MOV R41, RZ, RZ, -R41 ;  /* 0x000000ffff298224 */ /* 0x000fe200078e0a29 */
[----:B------:R-:W-:Y:S01]  /*19b0*/  ISETP.GE.AND P0, PT, R14, RZ, PT ;  /* 0x000000ff0e00720c */ /* 0x000fe20003f06270 */
[----:B------:R-:W-:Y:S01]  /*19c0*/  IMAD.MOV R2, RZ, RZ, -R2 ;  /* 0x000000ffff027224 */ /* 0x000fe200078e0a02 */
[----:B------:R-:W-:Y:S01]  /*19d0*/  LOP3.LUT R14, R16, 0xa, RZ, 0xfc, !PT ;  /* 0x0000000a100e7812 */ /* 0x000fe200078efcff */
[C---:B------:R-:W-:Y:S02]  /*19e0*/  IMAD R53, R4.reuse, R0, R53 ;  /* 0x0000000004357224 */ /* 0x040fe400078e0235 */
[C---:B------:R-:W-:Y:S01]  /*19f0*/  IMAD R59, R4.reuse, R2, R59 ;  /* 0x00000002043b7224 */ /* 0x040fe200078e023b */
[----:B------:R-:W-:Y:S01]  /*1a00*/  IABS R61, R14 ;  /* 0x0000000e003d7213 */ /* 0x000fe20000000000 */
[--C-:B------:R-:W-:Y:S01]  /*1a10*/  @!P2 IMAD.IADD R49, R49, 0x1, -R4.reuse ;  /* 0x000000013131a824 */ /* 0x100fe200078e0a04 */
[C---:B------:R-:W-:Y:S01]  /*1a20*/  ISETP.GT.U32.AND P2, PT, R4.reuse, R53, PT ;  /* 0x000000350400720c */ /* 0x040fe20003f44070 */
[----:B------:R-:W-:Y:S01]  /*1a30*/  @!P1 IMAD.IADD R51, R51, 0x1, -R4 ;  /* 0x0000000133339824 */ /* 0x000fe200078e0a04 */
[----:B------:R-:W-:Y:S01]  /*1a40*/  ISETP.GT.U32.AND P1, PT, R4, R59, PT ;  /* 0x0000003b0400720c */ /* 0x000fe20003f24070 */
[----:B------:R-:W-:-:S04]  /*1a50*/  IMAD.HI.U32 R7, R8, R61, RZ ;  /* 0x0000003d08077227 */ /* 0x000fc800078e00ff */
[----:B------:R-:W-:Y:S02]  /*1a60*/  IMAD.MOV R7, RZ, RZ, -R7 ;  /* 0x000000ffff077224 */ /* 0x000fe400078e0a07 */
[--C-:B------:R-:W-:Y:S01]  /*1a70*/  @!P4 IMAD.IADD R47, R47, 0x1, -R4.reuse ;  /* 0x000000012f2fc824 */ /* 0x100fe200078e0a04 */
[----:B------:R-:W-:Y:S01]  /*1a80*/  ISETP.GE.AND P4, PT, R12, RZ, PT ;  /* 0x000000ff0c00720c */ /* 0x000fe20003f86270 */
[----:B------:R-:W-:Y:S01]  /*1a90*/  IMAD R61, R4, R7, R61 ;  /* 0x00000007043d7224 */ /* 0x000fe200078e023d */
[----:B------:R-:W-:Y:S01]  /*1aa0*/  LOP3.LUT R12, R16, 0x8, RZ, 0xfc, !PT ;  /* 0x00000008100c7812 */ /* 0x000fe200078efcff */
[--C-:B------:R-:W-:Y:S01]  /*1ab0*/  @!P2 IMAD.IADD R53, R53, 0x1, -R4.reuse ;  /* 0x000000013535a824 */ /* 0x100fe200078e0a04 */
[C---:B------:R-:W-:Y:S01]  /*1ac0*/  ISETP.GT.U32.AND P2, PT, R4.reuse, R51, PT ;  /* 0x000000330400720c */ /* 0x040fe20003f44070 */
[----:B------:R-:W-:Y:S01]  /*1ad0*/  @!P6 IMAD.MOV R49, RZ, RZ, -R49 ;  /* 0x000000ffff31e224 */ /* 0x000fe200078e0a31 */
[----:B------:R-:W-:Y:S01]  /*1ae0*/  IABS R63, R12 ;  /* 0x0000000c003f7213 */ /* 0x000fe20000000000 */
[----:B------:R-:W-:Y:S01]  /*1af0*/  @!P1 IMAD.IADD R59, R59, 0x1, -R4 ;  /* 0x000000013b3b9824 */ /* 0x000fe200078e0a04 */
[----:B------:R-:W-:Y:S01]  /*1b00*/  ISETP.GT.U32.AND P6, PT, R4, R61, PT ;  /* 0x0000003d0400720c */ /* 0x000fe20003fc4070 */
[----:B------:R-:W-:Y:S01]  /*1b10*/  IMAD.HI.U32 R2, R8, R65, RZ ;  /* 0x0000004108027227 */ /* 0x000fe200078e00ff */
[----:B------:R-:W-:-:S03]  /*1b20*/  ISETP.GT.U32.AND P1, PT, R4, R53, PT ;  /* 0x000000350400720c */ /* 0x000fc60003f24070 */
[----:B------:R-:W-:-:S04]  /*1b30*/  IMAD.HI.U32 R0, R8, R63, RZ ;  /* 0x0000003f08007227 */ /* 0x000fc800078e00ff */
[----:B------:R-:W-:Y:S02]  /*1b40*/  IMAD.MOV R0, RZ, RZ, -R0 ;  /* 0x000000ffff007224 */ /* 0x000fe400078e0a00 */
[----:B------:R-:W-:Y:S02]  /*1b50*/  VIADD R18, R10, 0x3e ;  /* 0x0000003e0a127836 */ /* 0x000fe40000000000 */
[C---:B------:R-:W-:Y:S02]  /*1b60*/  IMAD R63, R4.reuse, R0, R63 ;  /* 0x00000000043f7224 */ /* 0x040fe400078e023f */
[--C-:B------:R-:W-:Y:S01]  /*1b70*/  @!P6 IMAD.IADD R61, R61, 0x1, -R4.reuse ;  /* 0x000000013d3de824 */ /* 0x100fe200078e0a04 */
[----:B------:R-:W-:Y:S01]  /*1b80*/  IABS R23, R18 ;  /* 0x0000001200177213 */ /* 0x000fe20000000000 */
[----:B------:R-:W-:Y:S01]  /*1b90*/  @!P1 IMAD.IADD R53, R53, 0x1, -R4 ;  /* 0x0000000135359824 */ /* 0x000fe200078e0a04 */
[C---:B------:R-:W-:Y:S01]  /*1ba0*/  ISETP.GT.U32.AND P1, PT, R4.reuse, R63, PT ;  /* 0x0000003f0400720c */ /* 0x040fe20003f24070 */
[----:B------:R-:W-:Y:S01]  /*1bb0*/  IMAD.MOV R2, RZ, RZ, -R2 ;  /* 0x000000ffff027224 */ /* 0x000fe200078e0a02 */
[----:B------:R-:W-:Y:S01]  /*1bc0*/  ISETP.GT.U32.AND P6, PT, R4, R61, PT ;  /* 0x0000003d0400720c */ /* 0x000fe20003fc4070 */
[----:B------:R-:W-:-:S04]  /*1bd0*/  IMAD.HI.U32 R7, R8, R67, RZ ;  /* 0x0000004308077227 */ /* 0x000fc800078e00ff */
[----:B------:R-:W-:Y:S02]  /*1be0*/  IMAD R65, R4, R2, R65 ;  /* 0x0000000204417224 */ /* 0x000fe400078e0241 */
[----:B------:R-:W-:-:S04]  /*1bf0*/  IMAD.HI.U32 R0, R8, R23, RZ ;  /* 0x0000001708007227 */ /* 0x000fc800078e00ff */
[--C-:B------:R-:W-:Y:S02]  /*1c00*/  @!P1 IMAD.IADD R63, R63, 0x1, -R4.reuse ;  /* 0x000000013f3f9824 */ /* 0x100fe400078e0a04 */
[----:B------:R-:W-:Y:S01]  /*1c10*/  @!P6 IMAD.IADD R61, R61, 0x1, -R4 ;  /* 0x000000013d3de824 */ /* 0x000fe200078e0a04 */
[C---:B------:R-:W-:Y:S01]  /*1c20*/  ISETP.GT.U32.AND P6, PT, R4.reuse, R65, PT ;  /* 0x000000410400720c */ /* 0x040fe20003fc4070 */
[----:B------:R-:W-:Y:S01]  /*1c30*/  IMAD.MOV R7, RZ, RZ, -R7 ;  /* 0x000000ffff077224 */ /* 0x000fe200078e0a07 */
[C---:B------:R-:W-:Y:S01]  /*1c40*/  ISETP.GT.U32.AND P1, PT, R4.reuse, R63, PT ;  /* 0x0000003f0400720c */ /* 0x040fe20003f24070 */
[----:B------:R-:W-:Y:S02]  /*1c50*/  IMAD.MOV R0, RZ, RZ, -R0 ;  /* 0x000000ffff007224 */ /* 0x000fe400078e0a00 */
[C---:B------:R-:W-:Y:S02]  /*1c60*/  IMAD R67, R4.reuse, R7, R67 ;  /* 0x0000000704437224 */ /* 0x040fe400078e0243 */
[----:B------:R-:W-:-:S02]  /*1c70*/  IMAD R7, R4, R0, R23 ;  /* 0x0000000004077224 */ /* 0x000fc400078e0217 */
[----:B------:R-:W-:Y:S01]  /*1c80*/  @!P5 IMAD.MOV R47, RZ, RZ, -R47 ;  /* 0x000000ffff2fd224 */ /* 0x000fe200078e0a2f */
[----:B------:R-:W-:Y:S01]  /*1c90*/  ISETP.GT.U32.AND P5, PT, R4, R59, PT ;  /* 0x0000003b0400720c */ /* 0x000fe20003fa4070 */
[----:B------:R-:W-:Y:S02]  /*1ca0*/  VIADD R20, R10, 0x2e ;  /* 0x0000002e0a147836 */ /* 0x000fe40000000000 */
[--C-:B------:R-:W-:Y:S01]  /*1cb0*/  @!P6 IMAD.IADD R65, R65, 0x1, -R4.reuse ;  /* 0x000000014141e824 */ /* 0x100fe200078e0a04 */
[C---:B------:R-:W-:Y:S01]  /*1cc0*/  ISETP.GT.U32.AND P6, PT, R4.reuse, R7, PT ;  /* 0x000000070400720c */ /* 0x040fe20003fc4070 */
[----:B------:R-:W-:Y:S01]  /*1cd0*/  @!P1 IMAD.IADD R63, R63, 0x1, -R4 ;  /* 0x000000013f3f9824 */ /* 0x000fe200078e0a04 */
[----:B------:R-:W-:Y:S01]  /*1ce0*/  ISETP.GT.U32.AND P1, PT, R4, R67, PT ;  /* 0x000000430400720c */ /* 0x000fe20003f24070 */
[C---:B------:R-:W-:Y:S01]  /*1cf0*/  VIADD R22, R10.reuse, 0x1e ;  /* 0x0000001e0a167836 */ /* 0x040fe20000000000 */
[----:B------:R-:W-:Y:S01]  /*1d00*/  IABS R23, R20 ;  /* 0x0000001400177213 */ /* 0x000fe20000000000 */
[----:B------:R-:W-:-:S02]  /*1d10*/  VIADD R10, R10, 0xe ;  /* 0x0000000e0a0a7836 */ /* 0x000fc40000000000 */
[--C-:B------:R-:W-:Y:S01]  /*1d20*/  @!P2 IMAD.IADD R51, R51, 0x1, -R4.reuse ;  /* 0x000000013333a824 */ /* 0x100fe200078e0a04 */
[----:B------:R-:W-:Y:S01]  /*1d30*/  IABS R39, R22 ;  /* 0x0000001600277213 */ /* 0x000fe20000000000 */
[----:B------:R-:W-:Y:S01]  /*1d40*/  IMAD.HI.U32 R0, R8, R23, RZ ;  /* 0x0000001708007227 */ /* 0x000fe200078e00ff */
[----:B------:R-:W-:Y:S02]  /*1d50*/  IABS R55, R10 ;  /* 0x0000000a00377213 */ /* 0x000fe40000000000 */
[----:B------:R-:W-:Y:S01]  /*1d60*/  ISETP.GE.AND P2, PT, R14, RZ, PT ;  /* 0x000000ff0e00720c */ /* 0x000fe20003f46270 */
[--C-:B------:R-:W-:Y:S02]  /*1d70*/  @!P6 IMAD.IADD R7, R7, 0x1, -R4.reuse ;  /* 0x000000010707e824 */ /* 0x100fe400078e0a04 */
[----:B------:R-:W-:Y:S01]  /*1d80*/  @!P0 IMAD.MOV R51, RZ, RZ, -R51 ;  /* 0x000000ffff338224 */ /* 0x000fe200078e0a33 */
[----:B------:R-:W-:Y:S01]  /*1d90*/  ISETP.GT.U32.AND P0, PT, R4, R65, PT ;  /* 0x000000410400720c */ /* 0x000fe20003f04070 */
[----:B------:R-:W-:Y:S01]  /*1da0*/  @!P5 IMAD.IADD R59, R59, 0x1, -R4 ;  /* 0x000000013b3bd824 */ /* 0x000fe200078e0a04 */
[----:B------:R-:W-:Y:S01]  /*1db0*/  ISETP.GE.AND P5, PT, R12, RZ, PT ;  /* 0x000000ff0c00720c */ /* 0x000fe20003fa6270 */
[----:B------:R-:W-:Y:S01]  /*1dc0*/  IMAD.HI.U32 R2, R8, R39, RZ ;  /* 0x0000002708027227 */ /* 0x000fe200078e00ff */
[----:B------:R-:W-:-:S03]  /*1dd0*/  ISETP.GT.U32.AND P6, PT, R4, R7, PT ;  /* 0x000000070400720c */ /* 0x000fc60003fc4070 */
[----:B------:R-:W-:Y:S02]  /*1de0*/  @!P1 IMAD.IADD R67, R67, 0x1, -R4 ;  /* 0x0000000143439824 */ /* 0x000fe400078e0a04 */
[----:B------:R-:W-:-:S04]  /*1df0*/  IMAD.HI.U32 R14, R8, R71, RZ ;  /* 0x00000047080e7227 */ /* 0x000fc800078e00ff */
[----:B------:R-:W-:Y:S02]  /*1e00*/  IMAD.MOV R0, RZ, RZ, -R0 ;  /* 0x000000ffff007224 */ /* 0x000fe400078e0a00 */
[----:B------:R-:W-:-:S04]  /*1e10*/  IMAD.HI.U32 R12, R8, R55, RZ ;  /* 0x00000037080c7227 */ /* 0x000fc800078e00ff */
[----:B------:R-:W-:Y:S02]  /*1e20*/  IMAD.MOV R2, RZ, RZ, -R2 ;  /* 0x000000ffff027224 */ /* 0x000fe400078e0a02 */
[----:B------:R-:W-:Y:S01]  /*1e30*/  @!P3 IMAD.MOV R53, RZ, RZ, -R53 ;  /* 0x000000ffff35b224 */ /* 0x000fe200078e0a35 */
[----:B------:R-:W-:Y:S01]  /*1e40*/  ISETP.GT.U32.AND P3, PT, R4, R67, PT ;  /* 0x000000430400720c */ /* 0x000fe20003f64070 */
[----:B------:R-:W-:Y:S02]  /*1e50*/  IMAD.MOV R14, RZ, RZ, -R14 ;  /* 0x000000ffff0e7224 */ /* 0x000fe400078e0a0e */
[----:B------:R-:W-:-:S04]  /*1e60*/  IMAD.HI.U32 R8, R8, R69, RZ ;  /* 0x0000004508087227 */ /* 0x000fc800078e00ff */
[C---:B------:R-:W-:Y:S02]  /*1e70*/  IMAD R23, R4.reuse, R0, R23 ;  /* 0x0000000004177224 */ /* 0x040fe400078e0217 */
[----:B------:R-:W-:Y:S02]  /*1e80*/  IMAD.MOV R12, RZ, RZ, -R12 ;  /* 0x000000ffff0c7224 */ /* 0x000fe400078e0a0c */
[C---:B------:R-:W-:Y:S01]  /*1e90*/  IMAD R39, R4.reuse, R2, R39 ;  /* 0x0000000204277224 */ /* 0x040fe200078e0227 */
[C---:B------:R-:W-:Y:S01]  /*1ea0*/  ISETP.GT.U32.AND P1, PT, R4.reuse, R23, PT ;  /* 0x000000170400720c */ /* 0x040fe20003f24070 */
[C---:B------:R-:W-:Y:S02]  /*1eb0*/  IMAD R71, R4.reuse, R14, R71 ;  /* 0x0000000e04477224 */ /* 0x040fe400078e0247 */
[----:B------:R-:W-:Y:S02]  /*1ec0*/  IMAD.MOV R8, RZ, RZ, -R8 ;  /* 0x000000ffff087224 */ /* 0x000fe400078e0a08 */
[----:B------:R-:W-:-:S02]  /*1ed0*/  IMAD R55, R4, R12, R55 ;  /* 0x0000000c04377224 */ /* 0x000fc400078e0237 */
[----:B------:R-:W-:Y:S01]  /*1ee0*/  @!P4 IMAD.MOV R59, RZ, RZ, -R59 ;  /* 0x000000ffff3bc224 */ /* 0x000fe200078e0a3b */
[C---:B------:R-:W-:Y:S01]  /*1ef0*/  ISETP.GT.U32.AND P4, PT, R4.reuse, R39, PT ;  /* 0x000000270400720c */ /* 0x040fe20003f84070 */
[C---:B------:R-:W-:Y:S02]  /*1f00*/  IMAD R69, R4.reuse, R8, R69 ;  /* 0x0000000804457224 */ /* 0x040fe400078e0245 */
[--C-:B------:R-:W-:Y:S01]  /*1f10*/  @!P0 IMAD.IADD R65, R65, 0x1, -R4.reuse ;  /* 0x0000000141418824 */ /* 0x100fe200078e0a04 */
[C---:B------:R-:W-:Y:S01]  /*1f20*/  ISETP.GT.U32.AND P0, PT, R4.reuse, R71, PT ;  /* 0x000000470400720c */ /* 0x040fe20003f04070 */
[----:B------:R-:W-:Y:S01]  /*1f30*/  @!P2 IMAD.MOV R61, RZ, RZ, -R61 ;  /* 0x000000ffff3da224 */ /* 0x000fe200078e0a3d */
[C---:B------:R-:W-:Y:S01]  /*1f40*/  ISETP.GT.U32.AND P2, PT, R4.reuse, R55, PT ;  /* 0x000000370400720c */ /* 0x040fe20003f44070 */
[--C-:B------:R-:W-:Y:S01]  /*1f50*/  @!P6 IMAD.IADD R7, R7, 0x1, -R4.reuse ;  /* 0x000000010707e824 */ /* 0x100fe200078e0a04 */
[----:B------:R-:W-:Y:S01]  /*1f60*/  ISETP.GT.U32.AND P6, PT, R4, R69, PT ;  /* 0x000000450400720c */ /* 0x000fe20003fc4070 */
[--C-:B------:R-:W-:Y:S01]  /*1f70*/  @!P3 IMAD.IADD R67, R67, 0x1, -R4.reuse ;  /* 0x000000014343b824 */ /* 0x100fe200078e0a04 */
[----:B------:R-:W-:Y:S01]  /*1f80*/  ISETP.GE.AND P3, PT, R24, RZ, PT ;  /* 0x000000ff1800720c */ /* 0x000fe20003f66270 */
[--C-:B------:R-:W-:Y:S01]  /*1f90*/  @!P1 IMAD.IADD R23, R23, 0x1, -R4.reuse ;  /* 0x0000000117179824 */ /* 0x100fe200078e0a04 */
[----:B------:R-:W-:Y:S01]  /*1fa0*/  ISETP.GE.AND P1, PT, R26, RZ, PT ;  /* 0x000000ff1a00720c */ /* 0x000fe20003f26270 */
[--C-:B------:R-:W-:Y:S01]  /*1fb0*/  @!P4 IMAD.IADD R39, R39, 0x1, -R4.reuse ;  /* 0x000000012727c824 */ /* 0x100fe200078e0a04 */
[----:B------:R-:W-:Y:S01]  /*1fc0*/  ISETP.GE.AND P4, PT, R20, RZ, PT ;  /* 0x000000ff1400720c */ /* 0x000fe20003f86270 */
[----:B------:R-:W-:Y:S01]  /*1fd0*/  @!P5 IMAD.MOV R63, RZ, RZ, -R63 ;  /* 0x000000ffff3fd224 */ /* 0x000fe200078e0a3f */
[----:B------:R-:W-:Y:S01]  /*1fe0*/  ISETP.GE.AND P5, PT, R18, RZ, PT ;  /* 0x000000ff1200720c */ /* 0x000fe20003fa6270 */
[--C-:B------:R-:W-:Y:S01]  /*1ff0*/  @!P0 IMAD.IADD R71, R71, 0x1, -R4.reuse ;  /* 0x0000000147478824 */ /* 0x100fe200078e0a04 */
[C---:B------:R-:W-:Y:S01]  /*2000*/  ISETP.GT.U32.AND P0, PT, R4.reuse, R39, PT ;  /* 0x000000270400720c */ /* 0x040fe20003f04070 */
[--C-:B------:R-:W-:Y:S01]  /*2010*/  @!P2 IMAD.IADD R55, R55, 0x1, -R4.reuse ;  /* 0x000000013737a824 */ /* 0x100fe200078e0a04 */
[C---:B------:R-:W-:Y:S01]  /*2020*/  ISETP.GT.U32.AND P2, PT, R4.reuse, R23, PT ;  /* 0x000000170400720c */ /* 0x040fe20003f44070 */
[----:B------:R-:W-:Y:S01]  /*2030*/  @!P6 IMAD.IADD R69, R69, 0x1, -R4 ;  /* 0x000000014545e824 */ /* 0x000fe200078e0a04 */
[C---:B------:R-:W-:Y:S01]  /*2040*/  ISETP.GT.U32.AND P6, PT, R4.reuse, R71, PT ;  /* 0x000000470400720c */ /* 0x040fe20003fc4070 */
[----:B------:R-:W-:Y:S01]  /*2050*/  @!P3 IMAD.MOV R65, RZ, RZ, -R65 ;  /* 0x000000ffff41b224 */ /* 0x000fe200078e0a41 */
[C---:B------:R-:W-:Y:S01]  /*2060*/  ISETP.GT.U32.AND P3, PT, R4.reuse, R55, PT ;  /* 0x000000370400720c */ /* 0x040fe20003f64070 */
[----:B------:R-:W-:Y:S01]  /*2070*/  @!P1 IMAD.MOV R67, RZ, RZ, -R67 ;  /* 0x000000ffff439224 */ /* 0x000fe200078e0a43 */
[----:B------:R-:W-:Y:S01]  /*2080*/  ISETP.GT.U32.AND P1, PT, R4, R69, PT ;  /* 0x000000450400720c */ /* 0x000fe20003f24070 */
[----:B------:R-:W-:-:S02]  /*2090*/  IMAD.SHL.U32 R0, R88, 0x2, RZ ;  /* 0x0000000258007824 */ /* 0x000fc400078e00ff */
[----:B------:R-:W-:Y:S02]  /*20a0*/  @!P5 IMAD.MOV R7, RZ, RZ, -R7 ;  /* 0x000000ffff07d224 */ /* 0x000fe400078e0a07 */
[--C-:B------:R-:W-:Y:S01]  /*20b0*/  @!P0 IMAD.IADD R39, R39, 0x1, -R4.reuse ;  /* 0x0000000127278824 */ /* 0x100fe200078e0a04 */
[----:B------:R-:W-:Y:S01]  /*20c0*/  ISETP.GE.AND P0, PT, R10, RZ, PT ;  /* 0x000000ff0a00720c */ /* 0x000fe20003f06270 */
[--C-:B------:R-:W-:Y:S01]  /*20d0*/  @!P2 IMAD.IADD R23, R23, 0x1, -R4.reuse ;  /* 0x000000011717a824 */ /* 0x100fe200078e0a04 */
[----:B------:R-:W-:Y:S01]  /*20e0*/  ISETP.GE.AND P2, PT, R22, RZ, PT ;  /* 0x000000ff1600720c */ /* 0x000fe20003f46270 */
[--C-:B------:R-:W-:Y:S01]  /*20f0*/  @!P6 IMAD.IADD R71, R71, 0x1, -R4.reuse ;  /* 0x000000014747e824 */ /* 0x100fe200078e0a04 */
[----:B------:R-:W-:Y:S01]  /*2100*/  ISETP.GE.AND P6, PT, R28, RZ, PT ;  /* 0x000000ff1c00720c */ /* 0x000fe20003fc6270 */
[--C-:B------:R-:W-:Y:S01]  /*2110*/  @!P3 IMAD.IADD R55, R55, 0x1, -R4.reuse ;  /* 0x000000013737b824 */ /* 0x100fe200078e0a04 */
[----:B------:R-:W-:Y:S01]  /*2120*/  ISETP.GE.AND P3, PT, R16, RZ, PT ;  /* 0x000000ff1000720c */ /* 0x000fe20003f66270 */
[----:B------:R-:W-:Y:S01]  /*2130*/  @!P1 IMAD.IADD R69, R69, 0x1, -R4 ;  /* 0x0000000145459824 */ /* 0x000fe200078e0a04 */
[----:B------:R-:W-:Y:S01]  /*2140*/  ISETP.NE.AND P1, PT, R57, RZ, PT ;  /* 0x000000ff3900720c */ /* 0x000fe20003f25270 */
[----:B------:R-:W-:Y:S01]  /*2150*/  @!P4 IMAD.MOV R23, RZ, RZ, -R23 ;  /* 0x000000ffff17c224 */ /* 0x000fe200078e0a17 */
[----:B------:R-:W-:Y:S01]  /*2160*/  LOP3.LUT R4, RZ, R57, RZ, 0x33, !PT ;  /* 0x00000039ff047212 */ /* 0x000fe200078e33ff */
[----:B------:R-:W-:Y:S01]  /*2170*/  IMAD.SHL.U32 R236, R230, 0x8, RZ ;  /* 0x00000008e6ec7824 */ /* 0x000fe200078e00ff */
[----:B------:R-:W-:Y:S01]  /*2180*/  LOP3.LUT R0, R0, 0x7e, RZ, 0xc0, !PT ;  /* 0x0000007e00007812 */ /* 0x000fe200078ec0ff */
[----:B------:R-:W-:Y:S01]  /*2190*/  @!P0 IMAD.MOV R55, RZ, RZ, -R55 ;  /* 0x000000ffff378224 */ /* 0x000fe200078e0a37 */
[C---:B------:R-:W-:Y:S01]  /*21a0*/  SEL R7, R4.reuse, R7, !P1 ;  /* 0x0000000704077207 */ /* 0x040fe20004800000 */
[----:B------:R-:W-:Y:S01]  /*21b0*/  @!P2 IMAD.MOV R39, RZ, RZ, -R39 ;  /* 0x000000ffff27a224 */ /* 0x000fe200078e0a27 */
[C---:B------:R-:W-:Y:S01]  /*21c0*/  SEL R9, R4.reuse, R9, !P1 ;  /* 0x0000000904097207 */ /* 0x040fe20004800000 */
[----:B------:R-:W-:Y:S01]  /*21d0*/  @!P6 IMAD.MOV R69, RZ, RZ, -R69 ;  /* 0x000000ffff45e224 */ /* 0x000fe200078e0a45 */
[C---:B------:R-:W-:Y:S01]  /*21e0*/  SEL R11, R4.reuse, R11, !P1 ;  /* 0x0000000b040b7207 */ /* 0x040fe20004800000 */
[----:B------:R-:W-:Y:S01]  /*21f0*/  @!P3 IMAD.MOV R71, RZ, RZ, -R71 ;  /* 0x000000ffff47b224 */ /* 0x000fe200078e0a47 */
[C---:B------:R-:W-:Y:S01]  /*2200*/  SEL R13, R4.reuse, R13, !P1 ;  /* 0x0000000d040d7207 */ /* 0x040fe20004800000 */
[----:B------:R-:W-:Y:S01]  /*2210*/  IMAD R7, R7, UR4, RZ ;  /* 0x0000000407077c24 */ /* 0x000fe2000f8e02ff */
[----:B------:R-:W-:Y:S01]  /*2220*/  LEA R148, P0, R5, UR6, 0x1 ;  /* 0x0000000605947c11 */ /* 0x000fe2000f8008ff */
[----:B------:R-:W-:Y:S01]  /*2230*/  IMAD R9, R9, UR4, RZ ;  /* 0x0000000409097c24 */ /* 0x000fe2000f8e02ff */
[C---:B------:R-:W-:Y:S01]  /*2240*/  SEL R15, R4.reuse, R15, !P1 ;  /* 0x0000000f040f7207 */ /* 0x040fe20004800000 */
        /* <DEDUP_REMOVED lines=13> */
[----:B------:R-:W-:Y:S01]  /*2320*/  LEA.HI.X.SX32 R149, R5, UR7, 0x1, P0 ;  /* 0x0000000705957c11 */ /* 0x000fe200080f0eff */
[----:B------:R-:W-:Y:S01]  /*2330*/  ULDC.64 UR6, c[0x0][0x218] ;  /* 0x0000860000067ab9 */ /* 0x000fe20000000a00 */
        /* <DEDUP_REMOVED lines=40> */
[----:B------:R-:W-:Y:S01]  /*25c0*/  SEL R4, R4, R71, !P1 ;  /* 0x0000004704047207 */ /* 0x000fe20004800000 */
[----:B------:R-:W-:Y:S01]  /*25d0*/  IMAD R67, R67, UR4, RZ ;  /* 0x0000000443437c24 */ /* 0x000fe2000f8e02ff */
[----:B------:R-:W-:Y:S01]  /*25e0*/  LEA R214, P4, R7, UR6, 0x1 ;  /* 0x0000000607d67c11 */ /* 0x000fe2000f8808ff */
[----:B------:R-:W-:Y:S01]  /*25f0*/  IMAD R69, R69, UR4, RZ ;  /* 0x0000000445457c24 */ /* 0x000fe2000f8e02ff */
[----:B------:R-:W-:Y:S01]  /*2600*/  LEA R211, P3, R9, UR6, 0x1 ;  /* 0x0000000609d37c11 */ /* 0x000fe2000f8608ff */
[----:B------:R-:W-:Y:S01]  /*2610*/  IMAD R4, R4, UR4, RZ ;  /* 0x0000000404047c24 */ /* 0x000fe2000f8e02ff */
[----:B------:R-:W-:Y:S01]  /*2620*/  LEA R209, P2, R11, UR6, 0x1 ;  /* 0x000000060bd17c11 */ /* 0x000fe2000f8408ff */
[----:B------:R-:W-:Y:S01]  /*2630*/  IMAD.U32 R5, RZ, RZ, UR8 ;  /* 0x00000008ff057e24 */ /* 0x000fe2000f8e00ff */
[----:B------:R-:W-:Y:S01]  /*2640*/  LEA R205, P1, R13, UR6, 0x1 ;  /* 0x000000060dcd7c11 */ /* 0x000fe2000f8208ff */
[----:B------:R-:W-:Y:S01]  /*2650*/  UIADD3 UR8, UP0, UR13, 0x80, URZ ;  /* 0x000000800d087890 */ /* 0x000fe2000ff1e03f */
[----:B------:R-:W-:Y:S01]  /*2660*/  LEA.HI.X.SX32 R213, R7, UR7, 0x1, P4 ;  /* 0x0000000707d57c11 */ /* 0x000fe2000a0f0eff */
[----:B------:R-:W-:Y:S01]  /*2670*/  UMOV UR4, URZ ;  /* 0x0000003f00047c82 */ /* 0x000fe20008000000 */
[----:B------:R-:W-:Y:S01]  /*2680*/  LEA.HI.X.SX32 R210, R9, UR7, 0x1, P3 ;  /* 0x0000000709d27c11 */ /* 0x000fe200098f0eff */
[----:B------:R-:W0:Y:S01]  /*2690*/  LDC R7, c[0x0][0x23c] ;  /* 0x00008f00ff077b82 */ /* 0x000e220000000800 */
[----:B------:R-:W-:Y:S01]  /*26a0*/  LEA.HI.X.SX32 R208, R11, UR7, 0x1, P2 ;  /* 0x000000070bd07c11 */ /* 0x000fe200090f0eff */
[----:B------:R-:W-:Y:S01]  /*26b0*/  UIADD3.X UR9, UR4, 0x40000040, URZ, UP0, !UPT ;  /* 0x4000004004097890 */ /* 0x000fe200087fe43f */
[----:B------:R-:W-:Y:S01]  /*26c0*/  LEA.HI.X.SX32 R204, R13, UR7, 0x1, P1 ;  /* 0x000000070dcc7c11 */ /* 0x000fe200088f0eff */
[----:B------:R-:W-:Y:S01]  /*26d0*/  IMAD R2, R75, 0x80, R0 ;  /* 0x000000804b027824 */ /* 0x000fe200078e0200 */
[----:B------:R-:W-:Y:S01]  /*26e0*/  LEA R203, P0, R15, UR6, 0x1 ;  /* 0x000000060fcb7c11 */ /* 0x000fe2000f8008ff */
[C---:B------:R-:W-:Y:S01]  /*26f0*/  IMAD R235, R230.reuse, 0x7, RZ ;  /* 0x00000007e6eb7824 */ /* 0x040fe200078e02ff */
[----:B------:R-:W-:Y:S01]  /*2700*/  LEA R200, P6, R17, UR6, 0x1 ;  /* 0x0000000611c87c11 */ /* 0x000fe2000f8c08ff */
[C---:B------:R-:W-:Y:S01]  /*2710*/  IMAD R234, R230.reuse, 0x6, RZ ;  /* 0x00000006e6ea7824 */ /* 0x040fe200078e02ff */
[----:B------:R-:W-:Y:S01]  /*2720*/  LEA R197, P5, R19, UR6, 0x1 ;  /* 0x0000000613c57c11 */ /* 0x000fe2000f8a08ff */
[C---:B------:R-:W-:Y:S01]  /*2730*/  IMAD R233, R230.reuse, 0x5, RZ ;  /* 0x00000005e6e97824 */ /* 0x040fe200078e02ff */
[----:B------:R-:W-:Y:S01]  /*2740*/  LEA R195, P4, R21, UR6, 0x1 ;  /* 0x0000000615c37c11 */ /* 0x000fe2000f8808ff */
[C---:B------:R-:W-:Y:S01]  /*2750*/  IMAD.SHL.U32 R232, R230.reuse, 0x4, RZ ;  /* 0x00000004e6e87824 */ /* 0x040fe200078e00ff */
[----:B------:R-:W-:Y:S01]  /*2760*/  LEA R175, P3, R23, UR6, 0x1 ;  /* 0x0000000617af7c11 */ /* 0x000fe2000f8608ff */
[----:B------:R-:W-:Y:S01]  /*2770*/  IMAD R231, R230, 0x3, RZ ;  /* 0x00000003e6e77824 */ /* 0x000fe200078e02ff */
[----:B------:R-:W-:-:S02]  /*2780*/  LEA R173, P2, R25, UR6, 0x1 ;  /* 0x0000000619ad7c11 */ /* 0x000fc4000f8408ff */
[----:B------:R-:W-:Y:S02]  /*2790*/  CS2R R56, SRZ ;  /* 0x0000000000387805 */ /* 0x000fe4000001ff00 */
[----:B------:R-:W-:Y:S02]  /*27a0*/  LEA R171, P1, R27, UR6, 0x1 ;  /* 0x000000061bab7c11 */ /* 0x000fe4000f8208ff */
[----:B------:R-:W-:Y:S02]  /*27b0*/  CS2R R70, SRZ ;  /* 0x0000000000467805 */ /* 0x000fe4000001ff00 */
[----:B------:R-:W-:Y:S02]  /*27c0*/  LEA.HI.X.SX32 R201, R15, UR7, 0x1, P0 ;  /* 0x000000070fc97c11 */ /* 0x000fe400080f0eff */
[----:B------:R-:W-:Y:S02]  /*27d0*/  CS2R R74, SRZ ;  /* 0x00000000004a7805 */ /* 0x000fe4000001ff00 */
[----:B------:R-:W-:Y:S01]  /*27e0*/  LEA.HI.X.SX32 R199, R17, UR7, 0x1, P6 ;  /* 0x0000000711c77c11 */ /* 0x000fe2000b0f0eff */
[----:B------:R-:W-:Y:S01]  /*27f0*/  IMAD.SHL.U32 R230, R230, 0x2, RZ ;  /* 0x00000002e6e67824 */ /* 0x000fe200078e00ff */
[----:B------:R-:W-:Y:S01]  /*2800*/  LEA.HI.X.SX32 R196, R19, UR7, 0x1, P5 ;  /* 0x0000000713c47c11 */ /* 0x000fe2000a8f0eff */
[----:B0-----:R-:W-:Y:S01]  /*2810*/  IMAD.SHL.U32 R206, R7, 0x40, RZ ;  /* 0x0000004007ce7824 */ /* 0x001fe200078e00ff */
[----:B------:R-:W-:Y:S01]  /*2820*/  LEA.HI.X.SX32 R176, R21, UR7, 0x1, P4 ;  /* 0x0000000715b07c11 */ /* 0x000fe2000a0f0eff */
[----:B------:R-:W-:Y:S01]  /*2830*/  UIADD3.64 UR16, UR8, 0x80, URZ ;  /* 0x0000008008107897 */ /* 0x000fe2000fffe03f */
[----:B------:R-:W-:Y:S01]  /*2840*/  LEA.HI.X.SX32 R174, R23, UR7, 0x1, P3 ;  /* 0x0000000717ae7c11 */ /* 0x000fe200098f0eff */
[----:B------:R-:W-:Y:S01]  /*2850*/  UIADD3.64 UR20, UR8, 0x100, URZ ;  /* 0x0000010008147897 */ /* 0x000fe2000fffe03f */
[----:B------:R-:W-:-:S02]  /*2860*/  LEA.HI.X.SX32 R172, R25, UR7, 0x1, P2 ;  /* 0x0000000719ac7c11 */ /* 0x000fc400090f0eff */
[----:B------:R-:W-:Y:S02]  /*2870*/  CS2R R24, SRZ ;  /* 0x0000000000187805 */ /* 0x000fe4000001ff00 */
[----:B------:R-:W-:Y:S02]  /*2880*/  LEA.HI.X.SX32 R170, R27, UR7, 0x1, P1 ;  /* 0x000000071baa7c11 */ /* 0x000fe400088f0eff */
[----:B------:R-:W-:Y:S02]  /*2890*/  CS2R R26, SRZ ;  /* 0x00000000001a7805 */ /* 0x000fe4000001ff00 */
[----:B------:R-:W-:Y:S01]  /*28a0*/  LEA R169, P0, R29, UR6, 0x1 ;  /* 0x000000061da97c11 */ /* 0x000fe2000f8008ff */
[----:B------:R-:W-:Y:S01]  /*28b0*/  UIADD3.64 UR24, UR8, 0x180, URZ ;  /* 0x0000018008187897 */ /* 0x000fe2000fffe03f */
[----:B------:R-:W-:Y:S01]  /*28c0*/  LEA R167, P6, R31, UR6, 0x1 ;  /* 0x000000061fa77c11 */ /* 0x000fe2000f8c08ff */
[----:B------:R-:W-:Y:S01]  /*28d0*/  UIADD3.64 UR28, UR8, 0x200, URZ ;  /* 0x00000200081c7897 */ /* 0x000fe2000fffe03f */
[----:B------:R-:W-:Y:S01]  /*28e0*/  LEA R189, P5, R33, UR6, 0x1 ;  /* 0x0000000621bd7c11 */ /* 0x000fe2000f8a08ff */
[----:B------:R-:W-:Y:S01]  /*28f0*/  UIADD3.64 UR32, UR8, 0x280, URZ ;  /* 0x0000028008207897 */ /* 0x000fe2000fffe03f */
[----:B------:R-:W-:Y:S01]  /*2900*/  LEA R191, P4, R35, UR6, 0x1 ;  /* 0x0000000623bf7c11 */ /* 0x000fe2000f8808ff */
[----:B------:R-:W-:Y:S01]  /*2910*/  UIADD3.64 UR36, UR8, 0x300, URZ ;  /* 0x0000030008247897 */ /* 0x000fe2000fffe03f */
[----:B------:R-:W-:-:S02]  /*2920*/  LEA R193, P3, R37, UR6, 0x1 ;  /* 0x0000000625c17c11 */ /* 0x000fc4000f8608ff */
[----:B------:R-:W-:Y:S02]  /*2930*/  LEA R158, P2, R39, UR6, 0x1 ;  /* 0x00000006279e7c11 */ /* 0x000fe4000f8408ff */
[----:B------:R-:W-:Y:S02]  /*2940*/  LEA R194, P1, R41, UR6, 0x1 ;  /* 0x0000000629c27c11 */ /* 0x000fe4000f8208ff */
[----:B------:R-:W-:Y:S02]  /*2950*/  LEA.HI.X.SX32 R168, R29, UR7, 0x1, P0 ;  /* 0x000000071da87c11 */ /* 0x000fe400080f0eff */
[----:B------:R-:W-:Y:S02]  /*2960*/  CS2R R28, SRZ ;  /* 0x00000000001c7805 */ /* 0x000fe4000001ff00 */
[----:B------:R-:W-:Y:S02]  /*2970*/  LEA.HI.X.SX32 R166, R31, UR7, 0x1, P6 ;  /* 0x000000071fa67c11 */ /* 0x000fe4000b0f0eff */
[----:B------:R-:W-:-:S02]  /*2980*/  CS2R R30, SRZ ;  /* 0x00000000001e7805 */ /* 0x000fc4000001ff00 */
[----:B------:R-:W-:Y:S02]  /*2990*/  LEA.HI.X.SX32 R164, R33, UR7, 0x1, P5 ;  /* 0x0000000721a47c11 */ /* 0x000fe4000a8f0eff */
[----:B------:R-:W-:Y:S02]  /*29a0*/  CS2R R32, SRZ ;  /* 0x0000000000207805 */ /* 0x000fe4000001ff00 */
        /* <DEDUP_REMOVED lines=8> */
[----:B------:R-:W-:Y:S02]  /*2a30*/  LEA R133, P0, R43, UR6, 0x1 ;  /* 0x000000062b857c11 */ /* 0x000fe4000f8008ff */
[----:B------:R-:W-:-:S02]  /*2a40*/  LEA R125, P6, R45, UR6, 0x1 ;  /* 0x000000062d7d7c11 */ /* 0x000fc4000f8c08ff */
[----:B------:R-:W-:Y:S02]  /*2a50*/  LEA R135, P5, R47, UR6, 0x1 ;  /* 0x000000062f877c11 */ /* 0x000fe4000f8a08ff */
[----:B------:R-:W-:Y:S02]  /*2a60*/  LEA R137, P4, R49, UR6, 0x1 ;  /* 0x0000000631897c11 */ /* 0x000fe4000f8808ff */
[----:B------:R-:W-:Y:S02]  /*2a70*/  LEA R141, P3, R51, UR6, 0x1 ;  /* 0x00000006338d7c11 */ /* 0x000fe4000f8608ff */
[----:B------:R-:W-:Y:S02]  /*2a80*/  LEA R130, P2, R53, UR6, 0x1 ;  /* 0x0000000635827c11 */ /* 0x000fe4000f8408ff */
[----:B------:R-:W-:Y:S02]  /*2a90*/  LEA R143, P1, R55, UR6, 0x1 ;  /* 0x00000006378f7c11 */ /* 0x000fe4000f8208ff */
[----:B------:R-:W-:-:S02]  /*2aa0*/  LEA.HI.X.SX32 R132, R43, UR7, 0x1, P0 ;  /* 0x000000072b847c11 */ /* 0x000fc400080f0eff */
[----:B------:R-:W-:Y:S02]  /*2ab0*/  CS2R R42, SRZ ;  /* 0x00000000002a7805 */ /* 0x000fe4000001ff00 */
[----:B------:R-:W-:Y:S02]  /*2ac0*/  LEA.HI.X.SX32 R124, R45, UR7, 0x1, P6 ;  /* 0x000000072d7c7c11 */ /* 0x000fe4000b0f0eff */
[----:B------:R-:W-:Y:S02]  /*2ad0*/  CS2R R44, SRZ ;  /* 0x00000000002c7805 */ /* 0x000fe4000001ff00 */
[----:B------:R-:W-:Y:S02]  /*2ae0*/  LEA.HI.X.SX32 R134, R47, UR7, 0x1, P5 ;  /* 0x000000072f867c11 */ /* 0x000fe4000a8f0eff */
[----:B------:R-:W-:Y:S02]  /*2af0*/  CS2R R46, SRZ ;  /* 0x00000000002e7805 */ /* 0x000fe4000001ff00 */
        /* <DEDUP_REMOVED lines=8> */
[----:B------:R-:W-:Y:S02]  /*2b80*/  LEA R145, P0, R59, UR6, 0x1 ;  /* 0x000000063b917c11 */ /* 0x000fe4000f8008ff */
[----:B------:R-:W-:Y:S02]  /*2b90*/  LEA R146, P6, R61, UR6, 0x1 ;  /* 0x000000063d927c11 */ /* 0x000fe4000f8c08ff */
[----:B------:R-:W-:Y:S02]  /*2ba0*/  LEA R138, P5, R63, UR6, 0x1 ;  /* 0x000000063f8a7c11 */ /* 0x000fe4000f8a08ff */
[----:B------:R-:W-:Y:S02]  /*2bb0*/  LEA R150, P4, R65, UR6, 0x1 ;  /* 0x0000000641967c11 */ /* 0x000fe4000f8808ff */
[----:B------:R-:W-:-:S02]  /*2bc0*/  LEA R152, P3, R67, UR6, 0x1 ;  /* 0x0000000643987c11 */ /* 0x000fc4000f8608ff */
[----:B------:R-:W-:Y:S02]  /*2bd0*/  LEA R156, P2, R69, UR6, 0x1 ;  /* 0x00000006459c7c11 */ /* 0x000fe4000f8408ff */
[----:B------:R-:W-:Y:S01]  /*2be0*/  LEA R154, P1, R4, UR6, 0x1 ;  /* 0x00000006049a7c11 */ /* 0x000fe2000f8208ff */
[----:B------:R-:W-:Y:S01]  /*2bf0*/  UIADD3 UR6, UR12, 0x4000, URZ ;  /* 0x000040000c067890 */ /* 0x000fe2000fffe03f */
[----:B------:R-:W-:Y:S02]  /*2c00*/  LOP3.LUT R0, R0, 0x90, R73, 0x78, !PT ;  /* 0x0000009000007812 */ /* 0x000fe400078e7849 */
[----:B------:R-:W-:Y:S02]  /*2c10*/  CS2R R72, SRZ ;  /* 0x0000000000487805 */ /* 0x000fe4000001ff00 */
[----:B------:R-:W-:Y:S01]  /*2c20*/  LEA.HI.X.SX32 R155, R4, UR7, 0x1, P1 ;  /* 0x00000007049b7c11 */ /* 0x000fe200088f0eff */
[----:B------:R-:W-:Y:S01]  /*2c30*/  USHF.R.U32.HI UR6, URZ, 0x4, UR6 ;  /* 0x000000043f067899 */ /* 0x000fe20008011606 */
[----:B------:R-:W-:-:S02]  /*2c40*/  LOP3.LUT R4, R88, 0x3f, RZ, 0xc0, !PT ;  /* 0x0000003f58047812 */ /* 0x000fc400078ec0ff */
[----:B------:R-:W-:Y:S01]  /*2c50*/  LEA.HI.X.SX32 R144, R59, UR7, 0x1, P0 ;  /* 0x000000073b907c11 */ /* 0x000fe200080f0eff */
[----:B------:R-:W-:Y:S01]  /*2c60*/  USGXT.U32 UR6, UR6, 0xe ;  /* 0x0000000e0606789a */ /* 0x000fe20008000000 */
[----:B------:R-:W-:Y:S02]  /*2c70*/  LEA.HI.X.SX32 R147, R61, UR7, 0x1, P6 ;  /* 0x000000073d937c11 */ /* 0x000fe4000b0f0eff */
[----:B------:R-:W-:Y:S02]  /*2c80*/  CS2R R58, SRZ ;  /* 0x00000000003a7805 */ /* 0x000fe4000001ff00 */
[----:B------:R-:W-:Y:S01]  /*2c90*/  LEA.HI.X.SX32 R139, R63, UR7, 0x1, P5 ;  /* 0x000000073f8b7c11 */ /* 0x000fe2000a8f0eff */
[----:B------:R-:W-:Y:S01]  /*2ca0*/  UIADD3 UR10, UP0, UR6, 0x2, URZ ;  /* 0x00000002060a7890 */ /* 0x000fe2000ff1e03f */
[----:B------:R-:W-:Y:S02]  /*2cb0*/  LEA.HI.X.SX32 R151, R65, UR7, 0x1, P4 ;  /* 0x0000000741977c11 */ /* 0x000fe4000a0f0eff */
[----:B------:R-:W-:-:S02]  /*2cc0*/  CS2R R60, SRZ ;  /* 0x00000000003c7805 */ /* 0x000fc4000001ff00 */
[----:B------:R-:W-:Y:S01]  /*2cd0*/  LEA.HI.X.SX32 R153, R67, UR7, 0x1, P3 ;  /* 0x0000000743997c11 */ /* 0x000fe200098f0eff */
[----:B------:R-:W-:Y:S01]  /*2ce0*/  UIADD3.X UR11, UR5, 0x40000040, URZ, UP0, !UPT ;  /* 0x40000040050b7890 */ /* 0x000fe200087fe43f */
[----:B------:R-:W-:Y:S02]  /*2cf0*/  LEA.HI.X.SX32 R157, R69, UR7, 0x1, P2 ;  /* 0x00000007459d7c11 */ /* 0x000fe400090f0eff */
[----:B------:R-:W-:Y:S02]  /*2d00*/  CS2R R62, SRZ ;  /* 0x00000000003e7805 */ /* 0x000fe4000001ff00 */
[----:B------:R-:W-:Y:S02]  /*2d10*/  CS2R R64, SRZ ;  /* 0x0000000000407805 */ /* 0x000fe4000001ff00 */
[----:B------:R-:W-:Y:S02]  /*2d20*/  CS2R R66, SRZ ;  /* 0x0000000000427805 */ /* 0x000fe4000001ff00 */
[----:B------:R-:W-:Y:S01]  /*2d30*/  CS2R R68, SRZ ;  /* 0x0000000000447805 */ /* 0x000fe2000001ff00 */
[----:B------:R-:W-:Y:S01]  /*2d40*/  IMAD R198, R4, R7, RZ ;  /* 0x0000000704c67224 */ /* 0x000fe200078e02ff */
[C---:B------:R-:W-:Y:S01]  /*2d50*/  LOP3.LUT R226, R2.reuse, 0x10, RZ, 0x3c, !PT ;  /* 0x0000001002e27812 */ /* 0x040fe200078e3cff */
[----:B------:R-:W-:Y:S01]  /*2d60*/  UIADD3.64 UR18, UR10, 0x2, URZ ;  /* 0x000000020a127897 */ /* 0x000fe2000fffe03f */
[C---:B------:R-:W-:Y:S01]  /*2d70*/  LOP3.LUT R225, R2.reuse, 0x20, RZ, 0x3c, !PT ;  /* 0x0000002002e17812 */ /* 0x040fe200078e3cff */
[----:B------:R-:W-:Y:S01]  /*2d80*/  UIADD3.64 UR22, UR10, 0x4, URZ ;  /* 0x000000040a167897 */ /* 0x000fe2000fffe03f */
[C---:B------:R-:W-:Y:S01]  /*2d90*/  LOP3.LUT R224, R2.reuse, 0x30, RZ, 0x3c, !PT ;  /* 0x0000003002e07812 */ /* 0x040fe200078e3cff */
[----:B------:R-:W-:Y:S01]  /*2da0*/  UMOV UR7, 0x40000040 ;  /* 0x4000004000077882 */ /* 0x000fe20000000000 */
[----:B------:R-:W-:-:S02]  /*2db0*/  LOP3.LUT R223, R2, 0x40, RZ, 0x3c, !PT ;  /* 0x0000004002df7812 */ /* 0x000fc400078e3cff */
[C---:B------:R-:W-:Y:S02]  /*2dc0*/  LOP3.LUT R221, R2.reuse, 0x50, RZ, 0x3c, !PT ;  /* 0x0000005002dd7812 */ /* 0x040fe400078e3cff */
[C---:B------:R-:W-:Y:S02]  /*2dd0*/  LOP3.LUT R220, R2.reuse, 0x60, RZ, 0x3c, !PT ;  /* 0x0000006002dc7812 */ /* 0x040fe400078e3cff */
[----:B------:R-:W-:Y:S02]  /*2de0*/  LOP3.LUT R219, R2, 0x70, RZ, 0x3c, !PT ;  /* 0x0000007002db7812 */ /* 0x000fe400078e3cff */
[C---:B------:R-:W-:Y:S02]  /*2df0*/  LOP3.LUT R218, R0.reuse, 0x20, RZ, 0x3c, !PT ;  /* 0x0000002000da7812 */ /* 0x040fe400078e3cff */
[C---:B------:R-:W-:Y:S02]  /*2e00*/  LOP3.LUT R216, R0.reuse, 0x40, RZ, 0x3c, !PT ;  /* 0x0000004000d87812 */ /* 0x040fe400078e3cff */
[----:B------:R-:W-:-:S07]  /*2e10*/  LOP3.LUT R215, R0, 0x60, RZ, 0x3c, !PT ;  /* 0x0000006000d77812 */ /* 0x000fce00078e3cff */
.L_x_1:
[C---:B------:R-:W-:Y:S01]  /*2e20*/  ISETP.GT.AND P0, PT, R5.reuse, 0x2, PT ;  /* 0x000000020500780c */ /* 0x040fe20003f04270 */
[----:B------:R-:W-:Y:S01]  /*2e30*/  IMAD.WIDE R8, R230, 0x2, R148 ;  /* 0x00000002e6087825 */ /* 0x000fe200078e0294 */
[----:B------:R-:W-:Y:S01]  /*2e40*/  PRMT R181, RZ, 0x7610, R181 ;  /* 0x00007610ffb57816 */ /* 0x000fe200000000b5 */
[----:B------:R-:W0:Y:S01]  /*2e50*/  LDC R91, c[0x0][0x238] ;  /* 0x00008e00ff5b7b82 */ /* 0x000e220000000800 */
[C---:B------:R-:W-:Y:S02]  /*2e60*/  ISETP.GT.AND P3, PT, R5.reuse, 0x5, PT ;  /* 0x000000050500780c */ /* 0x040fe40003f64270 */
[----:B------:R-:W-:Y:S01]  /*2e70*/  ISETP.GT.AND P2, PT, R5, 0x4, PT ;  /* 0x000000040500780c */ /* 0x000fe20003f44270 */
[----:B------:R-:W-:Y:S01]  /*2e80*/  IMAD.WIDE R14, R233, 0x2, R148 ;  /* 0x00000002e90e7825 */ /* 0x000fe200078e0294 */
[----:B------:R-:W-:Y:S02]  /*2e90*/  PRMT R7, RZ, 0x7610, R7 ;  /* 0x00007610ff077816 */ /* 0x000fe40000000007 */
[C---:B------:R-:W-:Y:S01]  /*2ea0*/  ISETP.GT.AND P1, PT, R5.reuse, 0x3, PT ;  /* 0x000000030500780c */ /* 0x040fe20003f24270 */
[----:B------:R-:W-:Y:S01]  /*2eb0*/  IMAD.WIDE R12, R232, 0x2, R148 ;  /* 0x00000002e80c7825 */ /* 0x000fe200078e0294 */
[----:B------:R-:W-:Y:S01]  /*2ec0*/  PRMT R192, RZ, 0x7610, R192 ;  /* 0x00007610ffc07816 */ /* 0x000fe200000000c0 */
[----:B------:R1:W2:Y:S01]  /*2ed0*/  @P0 LDG.E.U16 R181, desc[UR14][R8.64] ;  /* 0x0000000e08b50981 */ /* 0x0002a2000c1e1500 */
[----:B------:R-:W-:Y:S01]  /*2ee0*/  ISETP.GT.AND P0, PT, R5, 0x6, PT ;  /* 0x000000060500780c */ /* 0x000fe20003f04270 */
[----:B------:R-:W-:Y:S01]  /*2ef0*/  IMAD.WIDE R10, R231, 0x2, R148 ;  /* 0x00000002e70a7825 */ /* 0x000fe200078e0294 */
[----:B------:R-:W-:Y:S01]  /*2f00*/  PRMT R188, RZ, 0x7610, R188 ;  /* 0x00007610ffbc7816 */ /* 0x000fe200000000bc */
[----:B------:R-:W3:Y:S02]  /*2f10*/  LDC R90, c[0x0][0x238] ;  /* 0x00008e00ff5a7b82 */ /* 0x000ee40000000800 */
[----:B------:R4:W5:Y:S01]  /*2f20*/  @P2 LDG.E.U16 R7, desc[UR14][R12.64] ;  /* 0x0000000e0c072981 */ /* 0x000962000c1e1500 */
[----:B-1----:R-:W-:-:S03]  /*2f30*/  PRMT R8, RZ, 0x7610, R8 ;  /* 0x00007610ff087816 */ /* 0x002fc60000000008 */
[----:B------:R-:W5:Y:S01]  /*2f40*/  @P1 LDG.E.U16 R188, desc[UR14][R10.64] ;  /* 0x0000000e0abc1981 */ /* 0x000f62000c1e1500 */
[----:B------:R-:W-:Y:S01]  /*2f50*/  PRMT R9, RZ, 0x7610, R9 ;  /* 0x00007610ff097816 */ /* 0x000fe20000000009 */
[----:B------:R-:W-:Y:S01]  /*2f60*/  IMAD.WIDE R18, R242, 0x2, R148 ;  /* 0x00000002f2127825 */ /* 0x000fe200078e0294 */
[----:B------:R-:W-:Y:S01]  /*2f70*/  PRMT R118, RZ, 0x7610, R118 ;  /* 0x00007610ff767816 */ /* 0x000fe20000000076 */
[----:B------:R-:W1:Y:S01]  /*2f80*/  LDC R94, c[0x0][0x238] ;  /* 0x00008e00ff5e7b82 */ /* 0x000e620000000800 */
[----:B------:R-:W5:Y:S01]  /*2f90*/  @P3 LDG.E.U16 R8, desc[UR14][R14.64] ;  /* 0x0000000e0e083981 */ /* 0x000f62000c1e1500 */
[----:B------:R-:W-:Y:S01]  /*2fa0*/  ISETP.GT.AND P3, PT, R5, 0x9, PT ;  /* 0x000000090500780c */ /* 0x000fe20003f64270 */
[----:B----4-:R-:W-:-:S05]  /*2fb0*/  IMAD.WIDE R12, R234, 0x2, R148 ;  /* 0x00000002ea0c7825 */ /* 0x010fca00078e0294 */
[----:B------:R4:W5:Y:S01]  /*2fc0*/  @P0 LDG.E.U16 R9, desc[UR14][R12.64] ;  /* 0x0000000e0c090981 */ /* 0x000962000c1e1500 */
[--C-:B------:R-:W-:Y:S01]  /*2fd0*/  IMAD.WIDE R16, R236, 0x2, R148.reuse ;  /* 0x00000002ec107825 */ /* 0x100fe200078e0294 */
[----:B------:R-:W-:Y:S01]  /*2fe0*/  ISETP.GT.AND P4, PT, R5, 0xb, PT ;  /* 0x0000000b0500780c */ /* 0x000fe20003f84270 */
[----:B------:R-:W1:Y:S02]  /*2ff0*/  LDC R92, c[0x0][0x238] ;  /* 0x00008e00ff5c7b82 */ /* 0x000e640000000800 */
[----:B----4-:R-:W-:Y:S01]  /*3000*/  IMAD.WIDE R12, R237, 0x2, R148 ;  /* 0x00000002ed0c7825 */ /* 0x010fe200078e0294 */
[----:B------:R-:W-:-:S05]  /*3010*/  PRMT R161, RZ, 0x7610, R161 ;  /* 0x00007610ffa17816 */ /* 0x000fca00000000a1 */
[----:B------:R-:W4:Y:S01]  /*3020*/  LDC R95, c[0x0][0x238] ;  /* 0x00008e00ff5f7b82 */ /* 0x000f220000000800 */
[----:B------:R0:W2:Y:S01]  /*3030*/  @P3 LDG.E.U16 R192, desc[UR14][R12.64] ;  /* 0x0000000e0cc03981 */ /* 0x0000a2000c1e1500 */
[C---:B------:R-:W-:Y:S02]  /*3040*/  ISETP.GT.AND P3, PT, R5.reuse, 0xe, PT ;  /* 0x0000000e0500780c */ /* 0x040fe40003f64270 */
[C---:B------:R-:W-:Y:S02]  /*3050*/  ISETP.GT.AND P2, PT, R5.reuse, 0x8, PT ;  /* 0x000000080500780c */ /* 0x040fe40003f44270 */
[----:B------:R-:W-:Y:S02]  /*3060*/  ISETP.GT.AND P1, PT, R5, 0x7, PT ;  /* 0x000000070500780c */ /* 0x000fe40003f24270 */
[----:B------:R-:W-:Y:S02]  /*3070*/  PRMT R190, RZ, 0x7610, R190 ;  /* 0x00007610ffbe7816 */ /* 0x000fe400000000be */
[----:B------:R-:W-:Y:S01]  /*3080*/  PRMT R179, RZ, 0x7610, R179 ;  /* 0x00007610ffb37816 */ /* 0x000fe200000000b3 */
[----:B------:R-:W-:Y:S01]  /*3090*/  IMAD.WIDE R22, R252, 0x2, R148 ;  /* 0x00000002fc167825 */ /* 0x000fe200078e0294 */
[----:B0-----:R-:W-:Y:S01]  /*30a0*/  PRMT R13, RZ, 0x7610, R13 ;  /* 0x00007610ff0d7816 */ /* 0x001fe2000000000d */
[----:B------:R-:W0:Y:S01]  /*30b0*/  LDC R98, c[0x0][0x238] ;  /* 0x00008e00ff627b82 */ /* 0x000e220000000800 */
[----:B------:R-:W-:Y:S01]  /*30c0*/  PRMT R10, RZ, 0x7610, R10 ;  /* 0x00007610ff0a7816 */ /* 0x000fe2000000000a */
[----:B------:R-:W-:Y:S01]  /*30d0*/  IMAD.WIDE R14, R235, 0x2, R148 ;  /* 0x00000002eb0e7825 */ /* 0x000fe200078e0294 */
[C---:B------:R-:W-:Y:S01]  /*30e0*/  ISETP.GT.AND P0, PT, R5.reuse, 0xa, PT ;  /* 0x0000000a0500780c */ /* 0x040fe20003f04270 */
[----:B------:R3:W5:Y:S04]  /*30f0*/  @P2 LDG.E.U16 R118, desc[UR14][R16.64] ;  /* 0x0000000e10762981 */ /* 0x000768000c1e1500 */
[----:B------:R1:W2:Y:S01]  /*3100*/  @P3 LDG.E.U16 R13, desc[UR14][R18.64] ;  /* 0x0000000e120d3981 */ /* 0x0002a2000c1e1500 */
[----:B------:R-:W-:-:S02]  /*3110*/  ISETP.GT.AND P3, PT, R5, 0x11, PT ;  /* 0x000000110500780c */ /* 0x000fc40003f64270 */
[----:B------:R-:W-:Y:S01]  /*3120*/  PRMT R120, RZ, 0x7610, R120 ;  /* 0x00007610ff787816 */ /* 0x000fe20000000078 */
[----:B------:R1:W2:Y:S01]  /*3130*/  @P1 LDG.E.U16 R10, desc[UR14][R14.64] ;  /* 0x0000000e0e0a1981 */ /* 0x0002a2000c1e1500 */
[----:B------:R-:W-:Y:S01]  /*3140*/  ISETP.GT.AND P2, PT, R5, 0xd, PT ;  /* 0x0000000d0500780c */ /* 0x000fe20003f44270 */
[--C-:B---3--:R-:W-:Y:S01]  /*3150*/  IMAD.WIDE R16, R239, 0x2, R148.reuse ;  /* 0x00000002ef107825 */ /* 0x108fe200078e0294 */
[----:B------:R-:W-:Y:S01]  /*3160*/  ISETP.GT.AND P1, PT, R5, 0xc, PT ;  /* 0x0000000c0500780c */ /* 0x000fe20003f24270 */
[----:B------:R-:W3:Y:S02]  /*3170*/  LDC R100, c[0x0][0x238] ;  /* 0x00008e00ff647b82 */ /* 0x000ee40000000800 */
[--C-:B-1----:R-:W-:Y:S01]  /*3180*/  IMAD.WIDE R18, R245, 0x2, R148.reuse ;  /* 0x00000002f5127825 */ /* 0x102fe200078e0294 */
[----:B------:R1:W2:Y:S03]  /*3190*/  @P4 LDG.E.U16 R190, desc[UR14][R16.64] ;  /* 0x0000000e10be4981 */ /* 0x0002a6000c1e1500 */
[----:B------:R-:W-:Y:S01]  /*31a0*/  IMAD.WIDE R14, R238, 0x2, R148 ;  /* 0x00000002ee0e7825 */ /* 0x000fe200078e0294 */
[----:B------:R-:W2:Y:S01]  /*31b0*/  @P3 LDG.E.U16 R161, desc[UR14][R18.64] ;  /* 0x0000000e12a13981 */ /* 0x000ea2000c1e1500 */
[C---:B------:R-:W-:Y:S01]  /*31c0*/  ISETP.GT.AND P3, PT, R5.reuse, 0x18, PT ;  /* 0x000000180500780c */ /* 0x040fe20003f64270 */
[----:B------:R-:W3:Y:S01]  /*31d0*/  LDC R96, c[0x0][0x238] ;  /* 0x00008e00ff607b82 */ /* 0x000ee20000000800 */
[----:B------:R-:W-:Y:S01]  /*31e0*/  PRMT R12, RZ, 0x7610, R12 ;  /* 0x00007610ff0c7816 */ /* 0x000fe2000000000c */
[----:B------:R4:W2:Y:S01]  /*31f0*/  @P0 LDG.E.U16 R179, desc[UR14][R14.64] ;  /* 0x0000000e0eb30981 */ /* 0x0008a2000c1e1500 */
[----:B------:R-:W-:Y:S01]  /*3200*/  ISETP.GT.AND P4, PT, R5, 0xf, PT ;  /* 0x0000000f0500780c */ /* 0x000fe20003f84270 */
[----:B-1----:R-:W-:Y:S01]  /*3210*/  IMAD.WIDE R16, R241, 0x2, R148 ;  /* 0x00000002f1107825 */ /* 0x002fe200078e0294 */
[----:B------:R-:W-:-:S02]  /*3220*/  PRMT R11, RZ, 0x7610, R11 ;  /* 0x00007610ff0b7816 */ /* 0x000fc4000000000b */
[----:B------:R-:W-:Y:S01]  /*3230*/  PRMT R121, RZ, 0x7610, R121 ;  /* 0x00007610ff797816 */ /* 0x000fe20000000079 */
[----:B------:R-:W-:Y:S01]  /*3240*/  IMAD.WIDE R88, R249, 0x2, R148 ;  /* 0x00000002f9587825 */ /* 0x000fe200078e0294 */
[----:B------:R1:W2:Y:S01]  /*3250*/  @P2 LDG.E.U16 R12, desc[UR14][R16.64] ;  /* 0x0000000e100c2981 */ /* 0x0002a2000c1e1500 */
[----:B------:R-:W-:Y:S01]  /*3260*/  PRMT R123, RZ, 0x7610, R123 ;  /* 0x00007610ff7b7816 */ /* 0x000fe2000000007b */
[----:B------:R-:W3:Y:S01]  /*3270*/  LDC R99, c[0x0][0x238] ;  /* 0x00008e00ff637b82 */ /* 0x000ee20000000800 */
[--C-:B----4-:R-:W-:Y:S01]  /*3280*/  IMAD.WIDE R14, R240, 0x2, R148.reuse ;  /* 0x00000002f00e7825 */ /* 0x110fe200078e0294 */
[----:B------:R-:W-:Y:S01]  /*3290*/  ISETP.GT.AND P2, PT, R5, 0x10, PT ;  /* 0x000000100500780c */ /* 0x000fe20003f44270 */
[----:B------:R-:W4:Y:S02]  /*32a0*/  @P3 LDG.E.U16 R120, desc[UR14][R22.64] ;  /* 0x0000000e16783981 */ /* 0x000f24000c1e1500 */
[----:B------:R-:W-:Y:S02]  /*32b0*/  IMAD.SHL.U32 R91, R91, 0x20, RZ ;  /* 0x000000205b5b7824 */ /* 0x000fe400078e00ff */
[----:B------:R0:W2:Y:S01]  /*32c0*/  @P1 LDG.E.U16 R11, desc[UR14][R14.64] ;  /* 0x0000000e0e0b1981 */ /* 0x0000a2000c1e1500 */
[----:B-1----:R-:W-:Y:S01]  /*32d0*/  IMAD.WIDE R16, R243, 0x2, R148 ;  /* 0x00000002f3107825 */ /* 0x002fe200078e0294 */
[----:B------:R-:W-:Y:S01]  /*32e0*/  ISETP.GT.AND P1, PT, R5, 0x13, PT ;  /* 0x000000130500780c */ /* 0x000fe20003f24270 */
[----:B------:R-:W1:Y:S01]  /*32f0*/  LDC R101, c[0x0][0x238] ;  /* 0x00008e00ff657b82 */ /* 0x000e620000000800 */
[----:B0-----:R-:W-:Y:S01]  /*3300*/  PRMT R14, RZ, 0x7610, R14 ;  /* 0x00007610ff0e7816 */ /* 0x001fe2000000000e */
[----:B------:R-:W-:Y:S01]  /*3310*/  IMAD.WIDE R22, R91, 0x2, R148 ;  /* 0x000000025b167825 */ /* 0x000fe200078e0294 */
[----:B------:R-:W-:-:S05]  /*3320*/  PRMT R119, RZ, 0x7610, R119 ;  /* 0x00007610ff777816 */ /* 0x000fca0000000077 */
[----:B------:R-:W0:Y:S01]  /*3330*/  LDC R91, c[0x0][0x238] ;  /* 0x00008e00ff5b7b82 */ /* 0x000e220000000800 */
[----:B------:R3:W2:Y:S01]  /*3340*/  @P4 LDG.E.U16 R14, desc[UR14][R16.64] ;  /* 0x0000000e100e4981 */ /* 0x0006a2000c1e1500 */
[----:B------:R-:W-:Y:S01]  /*3350*/  PRMT R15, RZ, 0x7610, R15 ;  /* 0x00007610ff0f7816 */ /* 0x000fe2000000000f */
[----:B------:R-:W-:Y:S01]  /*3360*/  IMAD.WIDE R18, R247, 0x2, R148 ;  /* 0x00000002f7127825 */ /* 0x000fe200078e0294 */
[----:B------:R-:W-:Y:S02]  /*3370*/  PRMT R122, RZ, 0x7610, R122 ;  /* 0x00007610ff7a7816 */ /* 0x000fe4000000007a */
[----:B------:R-:W-:Y:S01]  /*3380*/  PRMT R177, RZ, 0x7610, R177 ;  /* 0x00007610ffb17816 */ /* 0x000fe200000000b1 */
[----:B------:R-:W-:Y:S01]  /*3390*/  IMAD.WIDE R20, R246, 0x2, R148 ;  /* 0x00000002f6147825 */ /* 0x000fe200078e0294 */
[----:B------:R-:W2:Y:S01]  /*33a0*/  @P1 LDG.E.U16 R15, desc[UR14][R18.64] ;  /* 0x0000000e120f1981 */ /* 0x000ea2000c1e1500 */
[----:B------:R-:W-:Y:S01]  /*33b0*/  PRMT R127, RZ, 0x7610, R127 ;  /* 0x00007610ff7f7816 */ /* 0x000fe2000000007f */
[----:B------:R-:W1:Y:S01]  /*33c0*/  LDC R102, c[0x0][0x238] ;  /* 0x00008e00ff667b82 */ /* 0x000e620000000800 */
[----:B---3--:R-:W-:-:S05]  /*33d0*/  IMAD.WIDE R16, R244, 0x2, R148 ;  /* 0x00000002f4107825 */ /* 0x008fca00078e0294 */
[----:B------:R3:W4:Y:S01]  /*33e0*/  @P2 LDG.E.U16 R121, desc[UR14][R16.64] ;  /* 0x0000000e10792981 */ /* 0x000722000c1e1500 */
[C---:B------:R-:W-:Y:S01]  /*33f0*/  ISETP.GT.AND P2, PT, R5.reuse, 0x15, PT ;  /* 0x000000150500780c */ /* 0x040fe20003f44270 */
[----:B------:R-:W-:Y:S01]  /*3400*/  IMAD R90, R90, 0x28, RZ ;  /* 0x000000285a5a7824 */ /* 0x000fe200078e02ff */
[----:B------:R-:W-:Y:S01]  /*3410*/  ISETP.GT.AND P1, PT, R5, 0x20, PT ;  /* 0x000000200500780c */ /* 0x000fe20003f24270 */
[----:B------:R-:W5:Y:S01]  /*3420*/  LDC R104, c[0x0][0x238] ;  /* 0x00008e00ff687b82 */ /* 0x000f620000000800 */
[----:B---3--:R-:W-:Y:S01]  /*3430*/  PRMT R17, RZ, 0x7610, R17 ;  /* 0x00007610ff117816 */ /* 0x008fe20000000011 */
[----:B0-----:R-:W-:Y:S01]  /*3440*/  IMAD R91, R91, 0x19, RZ ;  /* 0x000000195b5b7824 */ /* 0x001fe200078e02ff */
[----:B------:R-:W-:-:S05]  /*3450*/  ISETP.GT.AND P0, PT, R5, RZ, PT ;  /* 0x000000ff0500720c */ /* 0x000fca0003f04270 */
[----:B------:R-:W0:Y:S02]  /*3460*/  LDC R106, c[0x0][0x238] ;  /* 0x00008e00ff6a7b82 */ /* 0x000e240000000800 */
[----:B------:R3:W2:Y:S01]  /*3470*/  @P2 LDG.E.U16 R17, desc[UR14][R88.64] ;  /* 0x0000000e58112981 */ /* 0x0006a2000c1e1500 */
[----:B------:R-:W-:-:S03]  /*3480*/  ISETP.GT.AND P3, PT, R5, 0x28, PT ;  /* 0x000000280500780c */ /* 0x000fc60003f64270 */
[----:B------:R1:W2:Y:S01]  /*3490*/  @P1 LDG.E.U16 R123, desc[UR14][R22.64] ;  /* 0x0000000e167b1981 */ /* 0x0002a2000c1e1500 */
[----:B------:R-:W-:Y:S01]  /*34a0*/  ISETP.GT.AND P4, PT, R5, 0x12, PT ;  /* 0x000000120500780c */ /* 0x000fe20003f84270 */
[----:B------:R-:W0:Y:S02]  /*34b0*/  LDC R108, c[0x0][0x238] ;  /* 0x00008e00ff6c7b82 */ /* 0x000e240000000800 */
[----:B------:R-:W4:Y:S01]  /*34c0*/  @P0 LDG.E.U16 R119, desc[UR14][R148.64] ;  /* 0x0000000e94770981 */ /* 0x000f22000c1e1500 */
[----:B---3--:R-:W-:-:S05]  /*34d0*/  IMAD.WIDE R88, R90, 0x2, R148 ;  /* 0x000000025a587825 */ /* 0x008fca00078e0294 */
[----:B------:R-:W3:Y:S01]  /*34e0*/  LDC R90, c[0x0][0x238] ;  /* 0x00008e00ff5a7b82 */ /* 0x000ee20000000800 */
[----:B-1----:R-:W-:Y:S01]  /*34f0*/  IMAD.WIDE R22, R91, 0x2, R148 ;  /* 0x000000025b167825 */ /* 0x002fe200078e0294 */
[----:B------:R-:W-:Y:S01]  /*3500*/  ISETP.GT.AND P0, PT, R5, 0x14, PT ;  /* 0x000000140500780c */ /* 0x000fe20003f04270 */
[----:B------:R-:W2:Y:S01]  /*3510*/  @P3 LDG.E.U16 R122, desc[UR14][R88.64] ;  /* 0x0000000e587a3981 */ /* 0x000ea2000c1e1500 */
[----:B------:R-:W-:-:S03]  /*3520*/  PRMT R16, RZ, 0x7610, R16 ;  /* 0x00007610ff107816 */ /* 0x000fc60000000010 */
[----:B------:R1:W2:Y:S01]  /*3530*/  @P4 LDG.E.U16 R177, desc[UR14][R20.64] ;  /* 0x0000000e14b14981 */ /* 0x0002a2000c1e1500 */
[----:B------:R-:W0:Y:S01]  /*3540*/  LDC R91, c[0x0][0x238] ;  /* 0x00008e00ff5b7b82 */ /* 0x000e220000000800 */
[C---:B------:R-:W-:Y:S02]  /*3550*/  ISETP.GT.AND P3, PT, R5.reuse, 0x30, PT ;  /* 0x000000300500780c */ /* 0x040fe40003f64270 */
[----:B------:R-:W-:Y:S02]  /*3560*/  ISETP.GT.AND P4, PT, R5, 0x38, PT ;  /* 0x000000380500780c */ /* 0x000fe40003f84270 */
[----:B------:R-:W-:Y:S02]  /*3570*/  PRMT R126, RZ, 0x7610, R126 ;  /* 0x00007610ff7e7816 */ /* 0x000fe4000000007e */
[----:B------:R-:W-:Y:S01]  /*3580*/  PRMT R163, RZ, 0x7610, R163 ;  /* 0x00007610ffa37816 */ /* 0x000fe200000000a3 */
[----:B------:R-:W4:Y:S01]  /*3590*/  LDC R110, c[0x0][0x238] ;  /* 0x00008e00ff6e7b82 */ /* 0x000f220000000800 */
[----:B-1----:R-:W-:-:S05]  /*35a0*/  IMAD.WIDE R20, R248, 0x2, R148 ;  /* 0x00000002f8147825 */ /* 0x002fca00078e0294 */
[----:B------:R1:W2:Y:S01]  /*35b0*/  @P0 LDG.E.U16 R16, desc[UR14][R20.64] ;  /* 0x0000000e14100981 */ /* 0x0002a2000c1e1500 */
[----:B---3--:R-:W-:Y:S01]  /*35c0*/  IMAD R90, R90, 0x30, RZ ;  /* 0x000000305a5a7824 */ /* 0x008fe200078e02ff */
[----:B------:R-:W-:-:S03]  /*35d0*/  ISETP.GT.AND P0, PT, R5, 0x16, PT ;  /* 0x000000160500780c */ /* 0x000fc60003f04270 */
[----:B------:R-:W-:Y:S02]  /*35e0*/  IMAD.WIDE R88, R90, 0x2, R148 ;  /* 0x000000025a587825 */ /* 0x000fe400078e0294 */
[----:B------:R-:W3:Y:S02]  /*35f0*/  LDC R90, c[0x0][0x238] ;  /* 0x00008e00ff5a7b82 */ /* 0x000ee40000000800 */
[----:B0-----:R-:W-:Y:S01]  /*3600*/  IMAD R91, R91, 0x38, RZ ;  /* 0x000000385b5b7824 */ /* 0x001fe200078e02ff */
[----:B------:R0:W2:Y:S01]  /*3610*/  @P3 LDG.E.U16 R127, desc[UR14][R88.64] ;  /* 0x0000000e587f3981 */ /* 0x0000a2000c1e1500 */
[----:B------:R-:W-:Y:S01]  /*3620*/  PRMT R18, RZ, 0x7610, R18 ;  /* 0x00007610ff127816 */ /* 0x000fe20000000012 */
[----:B------:R-:W-:Y:S02]  /*3630*/  IMAD R94, R94, 0x1c, RZ ;  /* 0x0000001c5e5e7824 */ /* 0x000fe400078e02ff */
[----:B-1----:R-:W-:Y:S01]  /*3640*/  IMAD.WIDE R20, R250, 0x2, R148 ;  /* 0x00000002fa147825 */ /* 0x002fe200078e0294 */
[----:B------:R-:W-:-:S04]  /*3650*/  ISETP.GT.AND P1, PT, R5, 0x19, PT ;  /* 0x000000190500780c */ /* 0x000fc80003f24270 */
[----:B------:R-:W2:Y:S01]  /*3660*/  @P0 LDG.E.U16 R18, desc[UR14][R20.64] ;  /* 0x0000000e14120981 */ /* 0x000ea2000c1e1500 */
[----:B0-----:R-:W-:Y:S01]  /*3670*/  IMAD.WIDE R88, R91, 0x2, R148 ;  /* 0x000000025b587825 */ /* 0x001fe200078e0294 */
[----:B------:R-:W-:-:S04]  /*3680*/  ISETP.GT.AND P0, PT, R5, 0x17, PT ;  /* 0x000000170500780c */ /* 0x000fc80003f04270 */
[----:B------:R0:W2:Y:S01]  /*3690*/  @P4 LDG.E.U16 R126, desc[UR14][R88.64] ;  /* 0x0000000e587e4981 */ /* 0x0000a2000c1e1500 */
[----:B------:R-:W-:-:S03]  /*36a0*/  PRMT R19, RZ, 0x7610, R19 ;  /* 0x00007610ff137816 */ /* 0x000fc60000000013 */
[----:B------:R1:W2:Y:S01]  /*36b0*/  @P1 LDG.E.U16 R163, desc[UR14][R22.64] ;  /* 0x0000000e16a31981 */ /* 0x0002a2000c1e1500 */
[--C-:B0-----:R-:W-:Y:S02]  /*36c0*/  IMAD.WIDE R88, R94, 0x2, R148.reuse ;  /* 0x000000025e587825 */ /* 0x101fe400078e0294 */
[----:B------:R-:W0:Y:S02]  /*36d0*/  LDC R94, c[0x0][0x238] ;  /* 0x00008e00ff5e7b82 */ /* 0x000e240000000800 */
[----:B------:R-:W-:-:S04]  /*36e0*/  IMAD.WIDE R20, R251, 0x2, R148 ;  /* 0x00000002fb147825 */ /* 0x000fc800078e0294 */
[----:B---3--:R-:W-:Y:S01]  /*36f0*/  IMAD R90, R90, 0x1a, RZ ;  /* 0x0000001a5a5a7824 */ /* 0x008fe200078e02ff */
[----:B------:R-:W3:Y:S01]  /*3700*/  @P0 LDG.E.U16 R19, desc[UR14][R20.64] ;  /* 0x0000000e14130981 */ /* 0x000ee2000c1e1500 */
[----:B------:R-:W-:Y:S02]  /*3710*/  ISETP.GT.AND P0, PT, R5, 0x1, PT ;  /* 0x000000010500780c */ /* 0x000fe40003f04270 */
[----:B-1----:R-:W-:Y:S02]  /*3720*/  IMAD.WIDE R22, R90, 0x2, R148 ;  /* 0x000000025a167825 */ /* 0x002fe400078e0294 */
[----:B------:R-:W1:Y:S01]  /*3730*/  LDC R90, c[0x0][0x238] ;  /* 0x00008e00ff5a7b82 */ /* 0x000e620000000800 */
[----:B------:R-:W-:Y:S01]  /*3740*/  PRMT R129, RZ, 0x7610, R129 ;  /* 0x00007610ff817816 */ /* 0x000fe20000000081 */
[----:B------:R-:W-:-:S07]  /*3750*/  IMAD.WIDE R92, R92, 0x2, R148 ;  /* 0x000000025c5c7825 */ /* 0x000fce00078e0294 */
[----:B------:R0:W3:Y:S02]  /*3760*/  @P0 LDG.E.U16 R129, desc[UR14][R92.64] ;  /* 0x0000000e5c810981 */ /* 0x0000e4000c1e1500 */
[----:B0-----:R-:W-:-:S04]  /*3770*/  IMAD R94, R94, 0x1e, RZ ;  /* 0x0000001e5e5e7824 */ /* 0x001fc800078e02ff */
[----:B------:R-:W-:Y:S02]  /*3780*/  IMAD.WIDE R92, R94, 0x2, R148 ;  /* 0x000000025e5c7825 */ /* 0x000fe400078e0294 */
[----:B------:R-:W0:Y:S01]  /*3790*/  LDC R94, c[0x0][0x238] ;  /* 0x00008e00ff5e7b82 */ /* 0x000e220000000800 */
[C---:B------:R-:W-:Y:S02]  /*37a0*/  ISETP.GT.AND P1, PT, R5.reuse, 0x1b, PT ;  /* 0x0000001b0500780c */ /* 0x040fe40003f24270 */
[----:B------:R-:W-:Y:S01]  /*37b0*/  ISETP.GT.AND P2, PT, R5, 0x1a, PT ;  /* 0x0000001a0500780c */ /* 0x000fe20003f44270 */
[----:B-1----:R-:W-:Y:S01]  /*37c0*/  IMAD R90, R90, 0x1b, RZ ;  /* 0x0000001b5a5a7824 */ /* 0x002fe200078e02ff */
[----:B------:R-:W-:Y:S01]  /*37d0*/  PRMT R20, RZ, 0x7610, R20 ;  /* 0x00007610ff147816 */ /* 0x000fe20000000014 */
[----:B------:R-:W-:Y:S01]  /*37e0*/  IMAD R95, R95, 0x1d, RZ ;  /* 0x0000001d5f5f7824 */ /* 0x000fe200078e02ff */
[----:B------:R-:W-:Y:S01]  /*37f0*/  PRMT R178, RZ, 0x7610, R178 ;  /* 0x00007610ffb27816 */ /* 0x000fe200000000b2 */
[----:B------:R-:W-:Y:S01]  /*3800*/  IMAD.WIDE R90, R90, 0x2, R148 ;  /* 0x000000025a5a7825 */ /* 0x000fe200078e0294 */
[----:B------:R-:W-:-:S05]  /*3810*/  ISETP.GT.AND P3, PT, R5, 0x1d, PT ;  /* 0x0000001d0500780c */ /* 0x000fca0003f64270 */
[----:B------:R1:W3:Y:S04]  /*3820*/  @P1 LDG.E.U16 R20, desc[UR14][R90.64] ;  /* 0x0000000e5a141981 */ /* 0x0002e8000c1e1500 */
[----:B------:R5:W3:Y:S01]  /*3830*/  @P2 LDG.E.U16 R178, desc[UR14][R22.64] ;  /* 0x0000000e16b22981 */ /* 0x000ae2000c1e1500 */
[----:B-1----:R-:W-:Y:S02]  /*3840*/  IMAD.WIDE R90, R95, 0x2, R148 ;  /* 0x000000025f5a7825 */ /* 0x002fe400078e0294 */
[----:B------:R-:W1:Y:S01]  /*3850*/  LDC R95, c[0x0][0x238] ;  /* 0x00008e00ff5f7b82 */ /* 0x000e620000000800 */
[----:B-----5:R-:W-:Y:S01]  /*3860*/  PRMT R22, RZ, 0x7610, R22 ;  /* 0x00007610ff167816 */ /* 0x020fe20000000016 */
[----:B0-----:R-:W-:Y:S01]  /*3870*/  IMAD R94, R94, 0x1f, RZ ;  /* 0x0000001f5e5e7824 */ /* 0x001fe200078e02ff */
[----:B------:R-:W-:-:S04]  /*3880*/  ISETP.GT.AND P2, PT, R5, 0x1c, PT ;  /* 0x0000001c0500780c */ /* 0x000fc80003f44270 */
[----:B------:R0:W5:Y:S01]  /*3890*/  @P3 LDG.E.U16 R22, desc[UR14][R90.64] ;  /* 0x0000000e5a163981 */ /* 0x000162000c1e1500 */
[----:B------:R-:W-:Y:S02]  /*38a0*/  PRMT R21, RZ, 0x7610, R21 ;  /* 0x00007610ff157816 */ /* 0x000fe40000000015 */
[----:B------:R-:W-:Y:S02]  /*38b0*/  ISETP.GT.AND P1, PT, R5, 0x1e, PT ;  /* 0x0000001e0500780c */ /* 0x000fe40003f24270 */
[----:B------:R-:W-:-:S04]  /*38c0*/  PRMT R23, RZ, 0x7610, R23 ;  /* 0x00007610ff177816 */ /* 0x000fc80000000017 */
[----:B------:R-:W5:Y:S01]  /*38d0*/  @P2 LDG.E.U16 R21, desc[UR14][R88.64] ;  /* 0x0000000e58152981 */ /* 0x000f62000c1e1500 */
[----:B0-----:R-:W-:Y:S02]  /*38e0*/  IMAD.WIDE R90, R94, 0x2, R148 ;  /* 0x000000025e5a7825 */ /* 0x001fe400078e0294 */
[----:B------:R-:W0:Y:S01]  /*38f0*/  LDC R94, c[0x0][0x238] ;  /* 0x00008e00ff5e7b82 */ /* 0x000e220000000800 */
[----:B------:R-:W-:Y:S01]  /*3900*/  ISETP.GT.AND P2, PT, R5, 0x21, PT ;  /* 0x000000210500780c */ /* 0x000fe20003f44270 */
[----:B-1----:R-:W-:Y:S01]  /*3910*/  IMAD R95, R95, 0x21, RZ ;  /* 0x000000215f5f7824 */ /* 0x002fe200078e02ff */
[C---:B------:R-:W-:Y:S01]  /*3920*/  ISETP.GT.AND P0, PT, R5.reuse, 0x1f, PT ;  /* 0x0000001f0500780c */ /* 0x040fe20003f04270 */
[----:B------:R1:W5:Y:S01]  /*3930*/  @P1 LDG.E.U16 R23, desc[UR14][R92.64] ;  /* 0x0000000e5c171981 */ /* 0x000362000c1e1500 */
[----:B------:R-:W-:Y:S02]  /*3940*/  PRMT R165, RZ, 0x7610, R165 ;  /* 0x00007610ffa57816 */ /* 0x000fe400000000a5 */
[----:B------:R-:W-:Y:S01]  /*3950*/  ISETP.GT.AND P1, PT, R5, 0x22, PT ;  /* 0x000000220500780c */ /* 0x000fe20003f24270 */
[----:B-1----:R-:W-:Y:S01]  /*3960*/  IMAD.WIDE R92, R95, 0x2, R148 ;  /* 0x000000025f5c7825 */ /* 0x002fe200078e0294 */
[----:B------:R-:W-:-:S02]  /*3970*/  PRMT R88, RZ, 0x7610, R88 ;  /* 0x00007610ff587816 */ /* 0x000fc40000000058 */
[----:B------:R-:W-:-:S03]  /*3980*/  PRMT R180, RZ, 0x7610, R180 ;  /* 0x00007610ffb47816 */ /* 0x000fc600000000b4 */
[----:B------:R-:W5:Y:S01]  /*3990*/  @P2 LDG.E.U16 R165, desc[UR14][R92.64] ;  /* 0x0000000e5ca52981 */ /* 0x000f62000c1e1500 */
[----:B------:R-:W-:Y:S01]  /*39a0*/  ISETP.GT.AND P2, PT, R5, 0x24, PT ;  /* 0x000000240500780c */ /* 0x000fe20003f44270 */
[----:B0-----:R-:W-:Y:S02]  /*39b0*/  IMAD R94, R94, 0x22, RZ ;  /* 0x000000225e5e7824 */ /* 0x001fe400078e02ff */
[----:B------:R0:W5:Y:S01]  /*39c0*/  @P0 LDG.E.U16 R88, desc[UR14][R90.64] ;  /* 0x0000000e5a580981 */ /* 0x000162000c1e1500 */
[----:B------:R-:W-:Y:S02]  /*39d0*/  IMAD R98, R98, 0x24, RZ ;  /* 0x0000002462627824 */ /* 0x000fe400078e02ff */
[----:B------:R-:W-:-:S05]  /*39e0*/  IMAD.WIDE R94, R94, 0x2, R148 ;  /* 0x000000025e5e7825 */ /* 0x000fca00078e0294 */
[----:B------:R1:W5:Y:S01]  /*39f0*/  @P1 LDG.E.U16 R180, desc[UR14][R94.64] ;  /* 0x0000000e5eb41981 */ /* 0x000362000c1e1500 */
[----:B0-----:R-:W-:Y:S01]  /*3a00*/  PRMT R90, RZ, 0x7610, R90 ;  /* 0x00007610ff5a7816 */ /* 0x001fe2000000005a */
[----:B------:R-:W-:Y:S02]  /*3a10*/  IMAD R100, R100, 0x27, RZ ;  /* 0x0000002764647824 */ /* 0x000fe400078e02ff */
[--C-:B-1----:R-:W-:Y:S01]  /*3a20*/  IMAD.WIDE R94, R98, 0x2, R148.reuse ;  /* 0x00000002625e7825 */ /* 0x102fe200078e0294 */
[----:B------:R-:W-:Y:S01]  /*3a30*/  ISETP.GT.AND P3, PT, R5, 0x23, PT ;  /* 0x000000230500780c */ /* 0x000fe20003f64270 */
[----:B------:R-:W0:Y:S03]  /*3a40*/  LDC R98, c[0x0][0x238] ;  /* 0x00008e00ff627b82 */ /* 0x000e260000000800 */
[----:B------:R1:W5:Y:S02]  /*3a50*/  @P2 LDG.E.U16 R90, desc[UR14][R94.64] ;  /* 0x0000000e5e5a2981 */ /* 0x000364000c1e1500 */
[----:B-1----:R-:W-:-:S03]  /*3a60*/  IMAD.WIDE R94, R100, 0x2, R148 ;  /* 0x00000002645e7825 */ /* 0x002fc600078e0294 */
[----:B------:R-:W1:Y:S01]  /*3a70*/  LDC R100, c[0x0][0x238] ;  /* 0x00008e00ff647b82 */ /* 0x000e620000000800 */
[----:B------:R-:W-:Y:S01]  /*3a80*/  IMAD R96, R96, 0x23, RZ ;  /* 0x0000002360607824 */ /* 0x000fe200078e02ff */
[----:B------:R-:W-:Y:S02]  /*3a90*/  ISETP.GT.AND P1, PT, R5, 0x25, PT ;  /* 0x000000250500780c */ /* 0x000fe40003f24270 */
[----:B------:R-:W-:Y:S01]  /*3aa0*/  PRMT R89, RZ, 0x7610, R89 ;  /* 0x00007610ff597816 */ /* 0x000fe20000000059 */
[----:B------:R-:W-:Y:S01]  /*3ab0*/  IMAD.WIDE R96, R96, 0x2, R148 ;  /* 0x0000000260607825 */ /* 0x000fe200078e0294 */
[----:B------:R-:W-:-:S03]  /*3ac0*/  PRMT R91, RZ, 0x7610, R91 ;  /* 0x00007610ff5b7816 */ /* 0x000fc6000000005b */
[----:B------:R-:W-:Y:S01]  /*3ad0*/  IMAD R99, R99, 0x25, RZ ;  /* 0x0000002563637824 */ /* 0x000fe200078e02ff */
[----:B------:R4:W5:Y:S03]  /*3ae0*/  @P3 LDG.E.U16 R89, desc[UR14][R96.64] ;  /* 0x0000000e60593981 */ /* 0x000966000c1e1500 */
[----:B----4-:R-:W-:-:S04]  /*3af0*/  IMAD.WIDE R96, R99, 0x2, R148 ;  /* 0x0000000263607825 */ /* 0x010fc800078e0294 */
[----:B-1----:R-:W-:Y:S01]  /*3b00*/  IMAD R100, R100, 0x29, RZ ;  /* 0x0000002964647824 */ /* 0x002fe200078e02ff */
[----:B------:R1:W4:Y:S03]  /*3b10*/  @P1 LDG.E.U16 R91, desc[UR14][R96.64] ;  /* 0x0000000e605b1981 */ /* 0x000326000c1e1500 */
[----:B-1----:R-:W-:Y:S02]  /*3b20*/  IMAD.WIDE R96, R100, 0x2, R148 ;  /* 0x0000000264607825 */ /* 0x002fe400078e0294 */
[----:B------:R-:W1:Y:S01]  /*3b30*/  LDC R100, c[0x0][0x238] ;  /* 0x00008e00ff647b82 */ /* 0x000e620000000800 */
[C---:B------:R-:W-:Y:S02]  /*3b40*/  ISETP.GT.AND P0, PT, R5.reuse, 0x29, PT ;  /* 0x000000290500780c */ /* 0x040fe40003f04270 */
[----:B------:R-:W-:Y:S01]  /*3b50*/  ISETP.GT.AND P3, PT, R5, 0x26, PT ;  /* 0x000000260500780c */ /* 0x000fe20003f64270 */
[----:B0-----:R-:W-:Y:S01]  /*3b60*/  IMAD R98, R98, 0x26, RZ ;  /* 0x0000002662627824 */ /* 0x001fe200078e02ff */
[----:B------:R-:W-:Y:S01]  /*3b70*/  PRMT R187, RZ, 0x7610, R187 ;  /* 0x00007610ffbb7816 */ /* 0x000fe200000000bb */
[----:B------:R-:W-:Y:S01]  /*3b80*/  IMAD R101, R101, 0x2a, RZ ;  /* 0x0000002a65657824 */ /* 0x000fe200078e02ff */
[----:B------:R-:W-:Y:S01]  /*3b90*/  PRMT R92, RZ, 0x7610, R92 ;  /* 0x00007610ff5c7816 */ /* 0x000fe2000000005c */
[----:B------:R-:W-:Y:S01]  /*3ba0*/  IMAD.WIDE R98, R98, 0x2, R148 ;  /* 0x0000000262627825 */ /* 0x000fe200078e0294 */
[----:B------:R-:W-:-:S05]  /*3bb0*/  ISETP.GT.AND P4, PT, R5, 0x27, PT ;  /* 0x000000270500780c */ /* 0x000fca0003f84270 */
[----:B------:R0:W4:Y:S04]  /*3bc0*/  @P0 LDG.E.U16 R187, desc[UR14][R96.64] ;  /* 0x0000000e60bb0981 */ /* 0x000128000c1e1500 */
[----:B------:R2:W4:Y:S01]  /*3bd0*/  @P3 LDG.E.U16 R92, desc[UR14][R98.64] ;  /* 0x0000000e625c3981 */ /* 0x000522000c1e1500 */
[----:B-1----:R-:W-:Y:S02]  /*3be0*/  IMAD R100, R100, 0x39, RZ ;  /* 0x0000003964647824 */ /* 0x002fe400078e02ff */
[--C-:B0-----:R-:W-:Y:S02]  /*3bf0*/  IMAD.WIDE R96, R101, 0x2, R148.reuse ;  /* 0x0000000265607825 */ /* 0x101fe400078e0294 */
[----:B------:R-:W0:Y:S02]  /*3c00*/  LDC R101, c[0x0][0x238] ;  /* 0x00008e00ff657b82 */ /* 0x000e240000000800 */
[----:B--2---:R-:W-:-:S06]  /*3c10*/  IMAD.WIDE R98, R100, 0x2, R148 ;  /* 0x0000000264627825 */ /* 0x004fcc00078e0294 */
[----:B------:R-:W1:Y:S01]  /*3c20*/  LDC R100, c[0x0][0x238] ;  /* 0x00008e00ff647b82 */ /* 0x000e620000000800 */
[----:B------:R-:W-:Y:S02]  /*3c30*/  PRMT R93, RZ, 0x7610, R93 ;  /* 0x00007610ff5d7816 */ /* 0x000fe4000000005d */
[----:B------:R-:W-:-:S04]  /*3c40*/  ISETP.GT.AND P1, PT, R5, 0x2a, PT ;  /* 0x0000002a0500780c */ /* 0x000fc80003f24270 */
[----:B------:R-:W2:Y:S01]  /*3c50*/  @P4 LDG.E.U16 R93, desc[UR14][R94.64] ;  /* 0x0000000e5e5d4981 */ /* 0x000ea2000c1e1500 */
[----:B------:R-:W-:Y:S02]  /*3c60*/  ISETP.GT.AND P4, PT, R5, 0x39, PT ;  /* 0x000000390500780c */ /* 0x000fe40003f84270 */
[----:B------:R-:W-:Y:S02]  /*3c70*/  PRMT R182, RZ, 0x7610, R182 ;  /* 0x00007610ffb67816 */ /* 0x000fe400000000b6 */
[----:B------:R-:W-:Y:S01]  /*3c80*/  PRMT R183, RZ, 0x7610, R183 ;  /* 0x00007610ffb77816 */ /* 0x000fe200000000b7 */
[----:B0-----:R-:W-:-:S03]  /*3c90*/  IMAD R101, R101, 0x2b, RZ ;  /* 0x0000002b65657824 */ /* 0x001fc600078e02ff */
[----:B------:R0:W2:Y:S01]  /*3ca0*/  @P1 LDG.E.U16 R182, desc[UR14][R96.64] ;  /* 0x0000000e60b61981 */ /* 0x0000a2000c1e1500 */
[----:B------:R-:W-:-:S04]  /*3cb0*/  IMAD R102, R102, 0x31, RZ ;  /* 0x0000003166667824 */ /* 0x000fc800078e02ff */
[----:B------:R0:W2:Y:S01]  /*3cc0*/  @P4 LDG.E.U16 R183, desc[UR14][R98.64] ;  /* 0x0000000e62b74981 */ /* 0x0000a2000c1e1500 */
[----:B-1----:R-:W-:Y:S02]  /*3cd0*/  IMAD R100, R100, 0x2c, RZ ;  /* 0x0000002c64647824 */ /* 0x002fe400078e02ff */
[--C-:B0-----:R-:W-:Y:S02]  /*3ce0*/  IMAD.WIDE R96, R101, 0x2, R148.reuse ;  /* 0x0000000265607825 */ /* 0x101fe400078e0294 */
[----:B------:R-:W0:Y:S02]  /*3cf0*/  LDC R101, c[0x0][0x238] ;  /* 0x00008e00ff657b82 */ /* 0x000e240000000800 */
[----:B------:R-:W-:-:S06]  /*3d00*/  IMAD.WIDE R98, R100, 0x2, R148 ;  /* 0x0000000264627825 */ /* 0x000fcc00078e0294 */
[----:B------:R-:W1:Y:S01]  /*3d10*/  LDC R100, c[0x0][0x238] ;  /* 0x00008e00ff647b82 */ /* 0x000e620000000800 */
[----:B------:R-:W-:Y:S01]  /*3d20*/  IMAD.WIDE R94, R102, 0x2, R148 ;  /* 0x00000002665e7825 */ /* 0x000fe200078e0294 */
[----:B------:R-:W-:-:S06]  /*3d30*/  ISETP.GT.AND P3, PT, R5, 0x31, PT ;  /* 0x000000310500780c */ /* 0x000fcc0003f64270 */
[----:B------:R-:W3:Y:S01]  /*3d40*/  LDC R102, c[0x0][0x238] ;  /* 0x00008e00ff667b82 */ /* 0x000ee20000000800 */
[C---:B------:R-:W-:Y:S02]  /*3d50*/  ISETP.GT.AND P0, PT, R5.reuse, 0x2b, PT ;  /* 0x0000002b0500780c */ /* 0x040fe40003f04270 */
[----:B------:R-:W-:Y:S02]  /*3d60*/  PRMT R185, RZ, 0x7610, R185 ;  /* 0x00007610ffb97816 */ /* 0x000fe400000000b9 */
[----:B------:R-:W-:-:S04]  /*3d70*/  ISETP.GT.AND P2, PT, R5, 0x2c, PT ;  /* 0x0000002c0500780c */ /* 0x000fc80003f44270 */
[----:B------:R0:W2:Y:S01]  /*3d80*/  @P3 LDG.E.U16 R185, desc[UR14][R94.64] ;  /* 0x0000000e5eb93981 */ /* 0x0000a2000c1e1500 */
[----:B------:R-:W-:Y:S01]  /*3d90*/  ISETP.GT.AND P3, PT, R5, 0x2e, PT ;  /* 0x0000002e0500780c */ /* 0x000fe20003f64270 */
[----:B0-----:R-:W-:Y:S01]  /*3da0*/  IMAD R101, R101, 0x2d, RZ ;  /* 0x0000002d65657824 */ /* 0x001fe200078e02ff */
[----:B------:R-:W-:Y:S02]  /*3db0*/  PRMT R94, RZ, 0x7610, R94 ;  /* 0x00007610ff5e7816 */ /* 0x000fe4000000005e */
[----:B------:R-:W-:Y:S01]  /*3dc0*/  PRMT R95, RZ, 0x7610, R95 ;  /* 0x00007610ff5f7816 */ /* 0x000fe2000000005f */
[----:B-1----:R-:W-:-:S03]  /*3dd0*/  IMAD R100, R100, 0x2e, RZ ;  /* 0x0000002e64647824 */ /* 0x002fc600078e02ff */
[----:B------:R0:W2:Y:S01]  /*3de0*/  @P0 LDG.E.U16 R94, desc[UR14][R96.64] ;  /* 0x0000000e605e0981 */ /* 0x0000a2000c1e1500 */
[----:B---3--:R-:W-:-:S03]  /*3df0*/  IMAD R102, R102, 0x2f, RZ ;  /* 0x0000002f66667824 */ /* 0x008fc600078e02ff */
[----:B------:R1:W3:Y:S01]  /*3e00*/  @P2 LDG.E.U16 R95, desc[UR14][R98.64] ;  /* 0x0000000e625f2981 */ /* 0x0002e2000c1e1500 */
[----:B0-----:R-:W-:Y:S01]  /*3e10*/  PRMT R97, RZ, 0x7610, R97 ;  /* 0x00007610ff617816 */ /* 0x001fe20000000061 */
[----:B-1----:R-:W-:-:S04]  /*3e20*/  IMAD.WIDE R98, R101, 0x2, R148 ;  /* 0x0000000265627825 */ /* 0x002fc800078e0294 */
[----:B------:R-:W-:-:S05]  /*3e30*/  IMAD.WIDE R100, R100, 0x2, R148 ;  /* 0x0000000264647825 */ /* 0x000fca00078e0294 */
[----:B------:R0:W3:Y:S01]  /*3e40*/  @P3 LDG.E.U16 R97, desc[UR14][R100.64] ;  /* 0x0000000e64613981 */ /* 0x0000e2000c1e1500 */
[C---:B------:R-:W-:Y:S01]  /*3e50*/  ISETP.GT.AND P1, PT, R5.reuse, 0x2d, PT ;  /* 0x0000002d0500780c */ /* 0x040fe20003f24270 */
[----:B0-----:R-:W-:Y:S02]  /*3e60*/  IMAD.WIDE R100, R102, 0x2, R148 ;  /* 0x0000000266647825 */ /* 0x001fe400078e0294 */
[----:B------:R-:W0:Y:S01]  /*3e70*/  LDC R102, c[0x0][0x238] ;  /* 0x00008e00ff667b82 */ /* 0x000e220000000800 */
[----:B------:R-:W-:Y:S02]  /*3e80*/  ISETP.GT.AND P0, PT, R5, 0x2f, PT ;  /* 0x0000002f0500780c */ /* 0x000fe40003f04270 */
[----:B------:R-:W-:-:S07]  /*3e90*/  PRMT R96, RZ, 0x7610, R96 ;  /* 0x00007610ff607816 */ /* 0x000fce0000000060 */
[----:B------:R1:W3:Y:S02]  /*3ea0*/  @P1 LDG.E.U16 R96, desc[UR14][R98.64] ;  /* 0x0000000e62601981 */ /* 0x0002e4000c1e1500 */
[----:B-1----:R-:W-:Y:S01]  /*3eb0*/  PRMT R98, RZ, 0x7610, R98 ;  /* 0x00007610ff627816 */ /* 0x002fe20000000062 */
[----:B0-----:R-:W-:-:S05]  /*3ec0*/  IMAD R102, R102, 0x32, RZ ;  /* 0x0000003266667824 */ /* 0x001fca00078e02ff */
[----:B------:R0:W3:Y:S02]  /*3ed0*/  @P0 LDG.E.U16 R98, desc[UR14][R100.64] ;  /* 0x0000000e64620981 */ /* 0x0000e4000c1e1500 */
[----:B0-----:R-:W-:Y:S02]  /*3ee0*/  IMAD.WIDE R100, R102, 0x2, R148 ;  /* 0x0000000266647825 */ /* 0x001fe400078e0294 */
[----:B------:R-:W0:Y:S01]  /*3ef0*/  LDC R102, c[0x0][0x238] ;  /* 0x00008e00ff667b82 */ /* 0x000e220000000800 */
[----:B------:R-:W-:Y:S02]  /*3f00*/  ISETP.GT.AND P1, PT, R5, 0x32, PT ;  /* 0x000000320500780c */ /* 0x000fe40003f24270 */
[----:B------:R-:W-:-:S11]  /*3f10*/  PRMT R184, RZ, 0x7610, R184 ;  /* 0x00007610ffb87816 */ /* 0x000fd600000000b8 */
[----:B------:R1:W3:Y:S01]  /*3f20*/  @P1 LDG.E.U16 R184, desc[UR14][R100.64] ;  /* 0x0000000e64b81981 */ /* 0x0002e2000c1e1500 */
[----:B0-----:R-:W-:-:S04]  /*3f30*/  IMAD R102, R102, 0x33, RZ ;  /* 0x0000003366667824 */ /* 0x001fc800078e02ff */
[----:B-1----:R-:W-:Y:S02]  /*3f40*/  IMAD.WIDE R100, R102, 0x2, R148 ;  /* 0x0000000266647825 */ /* 0x002fe400078e0294 */
[----:B------:R-:W0:Y:S01]  /*3f50*/  LDC R102, c[0x0][0x238] ;  /* 0x00008e00ff667b82 */ /* 0x000e220000000800 */
[C---:B------:R-:W-:Y:S02]  /*3f60*/  ISETP.GT.AND P0, PT, R5.reuse, 0x33, PT ;  /* 0x000000330500780c */ /* 0x040fe40003f04270 */
[----:B------:R-:W-:Y:S02]  /*3f70*/  ISETP.GT.AND P1, PT, R5, 0x34, PT ;  /* 0x000000340500780c */ /* 0x000fe40003f24270 */
[----:B------:R-:W-:Y:S01]  /*3f80*/  PRMT R99, RZ, 0x7610, R99 ;  /* 0x00007610ff637816 */ /* 0x000fe20000000063 */
[----:B------:R-:W-:-:S08]  /*3f90*/  IMAD R104, R104, 0x35, RZ ;  /* 0x0000003568687824 */ /* 0x000fd000078e02ff */
[----:B------:R1:W3:Y:S01]  /*3fa0*/  @P0 LDG.E.U16 R99, desc[UR14][R100.64] ;  /* 0x0000000e64630981 */ /* 0x0002e2000c1e1500 */
[----:B0-----:R-:W-:Y:S01]  /*3fb0*/  IMAD R102, R102, 0x34, RZ ;  /* 0x0000003466667824 */ /* 0x001fe200078e02ff */
[----:B-1----:R-:W-:-:S03]  /*3fc0*/  PRMT R100, RZ, 0x7610, R100 ;  /* 0x00007610ff647816 */ /* 0x002fc60000000064 */
[----:B------:R-:W-:-:S05]  /*3fd0*/  IMAD.WIDE R102, R102, 0x2, R148 ;  /* 0x0000000266667825 */ /* 0x000fca00078e0294 */
[----:B------:R0:W3:Y:S02]  /*3fe0*/  @P1 LDG.E.U16 R100, desc[UR14][R102.64] ;  /* 0x0000000e66641981 */ /* 0x0000e4000c1e1500 */
[----:B0-----:R-:W-:Y:S02]  /*3ff0*/  IMAD.WIDE R102, R104, 0x2, R148 ;  /* 0x0000000268667825 */ /* 0x001fe400078e0294 */
        /* <DEDUP_REMOVED lines=42> */
[----:B------:R-:W-:-:S09]  /*42a0*/  PRMT R107, RZ, 0x7610, R107 ;  /* 0x00007610ff6b7816 */ /* 0x000fd2000000006b */
[----:B------:R1:W3:Y:S01]  /*42b0*/  @P0 LDG.E.U16 R107, desc[UR14][R108.64] ;  /* 0x0000000e6c6b0981 */ /* 0x0002e2000c1e1500 */
[----:B0-----:R-:W-:Y:S01]  /*42c0*/  IMAD R110, R110, 0x3f, RZ ;  /* 0x0000003f6e6e7824 */ /* 0x001fe200078e02ff */
[----:B-1----:R-:W-:-:S03]  /*42d0*/  PRMT R108, RZ, 0x7610, R108 ;  /* 0x00007610ff6c7816 */ /* 0x002fc6000000006c */
[----:B------:R-:W-:-:S05]  /*42e0*/  IMAD.WIDE R110, R110, 0x2, R148 ;  /* 0x000000026e6e7825 */ /* 0x000fca00078e0294 */
[----:B------:R0:W3:Y:S01]  /*42f0*/  @P1 LDG.E.U16 R108, desc[UR14][R110.64] ;  /* 0x0000000e6e6c1981 */ /* 0x0000e2000c1e1500 */
[----:B------:R-:W-:Y:S01]  /*4300*/  BAR.SYNC.DEFER_BLOCKING 0x0 ;  /* 0x0000000000007b1d */ /* 0x000fe20000010000 */
[----:B------:R-:W-:Y:S02]  /*4310*/  ISETP.GE.AND P0, PT, R4, R5, PT ;  /* 0x000000050400720c */ /* 0x000fe40003f06270 */
[----:B------:R-:W-:Y:S01]  /*4320*/  PRMT R109, RZ, 0x7610, R109 ;  /* 0x00007610ff6d7816 */ /* 0x000fe2000000006d */
[----:B0-----:R-:W-:-:S04]  /*4330*/  IMAD.WIDE R110, R198, 0x2, R154 ;  /* 0x00000002c66e7825 */ /* 0x001fc800078e029a */
[----:B------:R-:W-:-:S06]  /*4340*/  IMAD.WIDE R112, R198, 0x2, R156 ;  /* 0x00000002c6707825 */ /* 0x000fcc00078e029c */
[----:B------:R0:W3:Y:S02]  /*4350*/  @!P0 LDG.E.U16 R109, desc[UR14][R110.64] ;  /* 0x0000000e6e6d8981 */ /* 0x0000e4000c1e1500 */
[----:B0-----:R-:W-:Y:S02]  /*4360*/  PRMT R110, RZ, 0x7610, R110 ;  /* 0x00007610ff6e7816 */ /* 0x001fe4000000006e */
[----:B------:R-:W-:-:S04]  /*4370*/  PRMT R111, RZ, 0x7610, R111 ;  /* 0x00007610ff6f7816 */ /* 0x000fc8000000006f */
[----:B------:R0:W3:Y:S01]  /*4380*/  @!P0 LDG.E.U16 R110, desc[UR14][R112.64] ;  /* 0x0000000e706e8981 */ /* 0x0000e2000c1e1500 */
[----:B------:R-:W-:-:S04]  /*4390*/  IMAD.WIDE R114, R198, 0x2, R150 ;  /* 0x00000002c6727825 */ /* 0x000fc800078e0296 */
[----:B0-----:R-:W-:-:S05]  /*43a0*/  IMAD.WIDE R112, R198, 0x2, R152 ;  /* 0x00000002c6707825 */ /* 0x001fca00078e0298 */
[----:B------:R0:W3:Y:S01]  /*43b0*/  @!P0 LDG.E.U16 R111, desc[UR14][R112.64] ;  /* 0x0000000e706f8981 */ /* 0x0000e2000c1e1500 */
[----:B------:R-:W-:Y:S02]  /*43c0*/  LOP3.LUT R145, R145, R144, RZ, 0x3c, !PT ;  /* 0x0000009091917212 */ /* 0x000fe400078e3cff */
[----:B0-----:R-:W-:Y:S02]  /*43d0*/  PRMT R112, RZ, 0x7610, R112 ;  /* 0x00007610ff707816 */ /* 0x001fe40000000070 */
[----:B------:R-:W-:-:S04]  /*43e0*/  PRMT R113, RZ, 0x7610, R113 ;  /* 0x00007610ff717816 */ /* 0x000fc80000000071 */
[----:B------:R0:W3:Y:S01]  /*43f0*/  @!P0 LDG.E.U16 R112, desc[UR14][R114.64] ;  /* 0x0000000e72708981 */ /* 0x0000e2000c1e1500 */
[----:B------:R-:W-:Y:S01]  /*4400*/  LOP3.LUT R144, R145, R144, RZ, 0x3c, !PT ;  /* 0x0000009091907212 */ /* 0x000fe200078e3cff */
[----:B------:R-:W-:Y:S01]  /*4410*/  IMAD.WIDE R116, R198, 0x2, R146 ;  /* 0x00000002c6747825 */ /* 0x000fe200078e0292 */
[----:B------:R-:W-:-:S03]  /*4420*/  LOP3.LUT R143, R143, R142, RZ, 0x3c, !PT ;  /* 0x0000008e8f8f7212 */ /* 0x000fc600078e3cff */
[----:B0-----:R-:W-:Y:S01]  /*4430*/  IMAD.WIDE R114, R198, 0x2, R138 ;  /* 0x00000002c6727825 */ /* 0x001fe200078e028a */
[----:B------:R-:W-:-:S04]  /*4440*/  LOP3.LUT R145, R145, R144, RZ, 0x3c, !PT ;  /* 0x0000009091917212 */ /* 0x000fc800078e3cff */
[----:B------:R0:W3:Y:S01]  /*4450*/  @!P0 LDG.E.U16 R113, desc[UR14][R114.64] ;  /* 0x0000000e72718981 */ /* 0x0000e2000c1e1500 */
[----:B------:R-:W-:Y:S02]  /*4460*/  LOP3.LUT R142, R143, R142, RZ, 0x3c, !PT ;  /* 0x0000008e8f8e7212 */ /* 0x000fe400078e3cff */
[----:B0-----:R-:W-:Y:S02]  /*4470*/  PRMT R114, RZ, 0x7610, R114 ;  /* 0x00007610ff727816 */ /* 0x001fe40000000072 */
[----:B------:R-:W-:-:S04]  /*4480*/  PRMT R115, RZ, 0x7610, R115 ;  /* 0x00007610ff737816 */ /* 0x000fc80000000073 */
[----:B------:R0:W3:Y:S01]  /*4490*/  @!P0 LDG.E.U16 R114, desc[UR14][R116.64] ;  /* 0x0000000e74728981 */ /* 0x0000e2000c1e1500 */
[----:B------:R-:W-:Y:S02]  /*44a0*/  LOP3.LUT R143, R143, R142, RZ, 0x3c, !PT ;  /* 0x0000008e8f8f7212 */ /* 0x000fe400078e3cff */
[----:B------:R-:W-:Y:S01]  /*44b0*/  LOP3.LUT R141, R141, R140, RZ, 0x3c, !PT ;  /* 0x0000008c8d8d7212 */ /* 0x000fe200078e3cff */
[----:B------:R-:W-:Y:S01]  /*44c0*/  STS.U16 [R2+UR12], R119 ;  /* 0x0000007702007988 */ /* 0x000fe2000800040c */
[----:B0-----:R-:W-:-:S03]  /*44d0*/  IMAD.WIDE R116, R198, 0x2, R144 ;  /* 0x00000002c6747825 */ /* 0x001fc600078e0290 */
[----:B------:R0:W-:Y:S04]  /*44e0*/  STS.U16 [R2+UR12+0x400], R118 ;  /* 0x0004007602007988 */ /* 0x0001e8000800040c */
[----:B------:R1:W3:Y:S01]  /*44f0*/  @!P0 LDG.E.U16 R115, desc[UR14][R116.64] ;  /* 0x0000000e74738981 */ /* 0x0002e2000c1e1500 */
[----:B------:R-:W-:Y:S01]  /*4500*/  LOP3.LUT R140, R141, R140, RZ, 0x3c, !PT ;  /* 0x0000008c8d8c7212 */ /* 0x000fe200078e3cff */
[----:B0-----:R-:W-:Y:S01]  /*4510*/  IMAD.WIDE R118, R198, 0x2, R142 ;  /* 0x00000002c6767825 */ /* 0x001fe200078e028e */
[----:B-1----:R-:W-:Y:S02]  /*4520*/  PRMT R116, RZ, 0x7610, R116 ;  /* 0x00007610ff747816 */ /* 0x002fe40000000074 */
[----:B------:R-:W-:Y:S02]  /*4530*/  PRMT R117, RZ, 0x7610, R117 ;  /* 0x00007610ff757816 */ /* 0x000fe40000000075 */
[----:B------:R-:W-:-:S02]  /*4540*/  LOP3.LUT R137, R137, R136, RZ, 0x3c, !PT ;  /* 0x0000008889897212 */ /* 0x000fc400078e3cff */
[----:B------:R0:W3:Y:S01]  /*4550*/  @!P0 LDG.E.U16 R116, desc[UR14][R118.64] ;  /* 0x0000000e76748981 */ /* 0x0000e2000c1e1500 */
[----:B------:R-:W-:Y:S02]  /*4560*/  LOP3.LUT R141, R141, R140, RZ, 0x3c, !PT ;  /* 0x0000008c8d8d7212 */ /* 0x000fe400078e3cff */
[----:B------:R-:W-:Y:S01]  /*4570*/  LOP3.LUT R136, R137, R136, RZ, 0x3c, !PT ;  /* 0x0000008889887212 */ /* 0x000fe200078e3cff */
[----:B------:R-:W-:Y:S01]  /*4580*/  STS.U16 [R2+UR12+0x800], R121 ;  /* 0x0008007902007988 */ /* 0x000fe2000800040c */
[----:B0-----:R-:W-:-:S03]  /*4590*/  IMAD.WIDE R118, R198, 0x2, R130 ;  /* 0x00000002c6767825 */ /* 0x001fc600078e0282 */
[----:B------:R0:W-:Y:S01]  /*45a0*/  STS.U16 [R2+UR12+0xc00], R120 ;  /* 0x000c007802007988 */ /* 0x0001e2000800040c */
[----:B------:R-:W-:-:S03]  /*45b0*/  LOP3.LUT R135, R135, R134, RZ, 0x3c, !PT ;  /* 0x0000008687877212 */ /* 0x000fc600078e3cff */
[----:B------:R1:W3:Y:S01]  /*45c0*/  @!P0 LDG.E.U16 R117, desc[UR14][R118.64] ;  /* 0x0000000e76758981 */ /* 0x0002e2000c1e1500 */
[----:B------:R-:W-:Y:S01]  /*45d0*/  LOP3.LUT R137, R137, R136, RZ, 0x3c, !PT ;  /* 0x0000008889897212 */ /* 0x000fe200078e3cff */
[----:B0-----:R-:W-:Y:S01]  /*45e0*/  IMAD.WIDE R120, R198, 0x2, R140 ;  /* 0x00000002c6787825 */ /* 0x001fe200078e028c */
[----:B-1----:R-:W-:Y:S02]  /*45f0*/  PRMT R118, RZ, 0x7610, R118 ;  /* 0x00007610ff767816 */ /* 0x002fe40000000076 */
[----:B------:R-:W-:Y:S02]  /*4600*/  LOP3.LUT R134, R135, R134, RZ, 0x3c, !PT ;  /* 0x0000008687867212 */ /* 0x000fe400078e3cff */
[----:B------:R-:W-:Y:S02]  /*4610*/  PRMT R119, RZ, 0x7610, R119 ;  /* 0x00007610ff777816 */ /* 0x000fe40000000077 */
[----:B------:R0:W3:Y:S01]  /*4620*/  @!P0 LDG.E.U16 R118, desc[UR14][R120.64] ;  /* 0x0000000e78768981 */ /* 0x0000e2000c1e1500 */
[----:B------:R-:W-:-:S02]  /*4630*/  LOP3.LUT R125, R125, R124, RZ, 0x3c, !PT ;  /* 0x0000007c7d7d7212 */ /* 0x000fc400078e3cff */
[----:B------:R-:W-:Y:S02]  /*4640*/  LOP3.LUT R135, R135, R134, RZ, 0x3c, !PT ;  /* 0x0000008687877212 */ /* 0x000fe400078e3cff */
[----:B------:R-:W-:Y:S01]  /*4650*/  LOP3.LUT R124, R125, R124, RZ, 0x3c, !PT ;  /* 0x0000007c7d7c7212 */ /* 0x000fe200078e3cff */
[----:B0-----:R-:W-:Y:S01]  /*4660*/  IMAD.WIDE R120, R198, 0x2, R136 ;  /* 0x00000002c6787825 */ /* 0x001fe200078e0288 */
[----:B------:R-:W-:Y:S01]  /*4670*/  STS.U16 [R2+UR12+0x1000], R123 ;  /* 0x0010007b02007988 */ /* 0x000fe2000800040c */
[----:B------:R-:W-:-:S03]  /*4680*/  LOP3.LUT R133, R133, R132, RZ, 0x3c, !PT ;  /* 0x0000008485857212 */ /* 0x000fc600078e3cff */
[----:B------:R0:W3:Y:S01]  /*4690*/  @!P0 LDG.E.U16 R119, desc[UR14][R120.64] ;  /* 0x0000000e78778981 */ /* 0x0000e2000c1e1500 */
[----:B------:R-:W-:-:S03]  /*46a0*/  LOP3.LUT R125, R125, R124, RZ, 0x3c, !PT ;  /* 0x0000007c7d7d7212 */ /* 0x000fc600078e3cff */
[----:B------:R1:W-:Y:S01]  /*46b0*/  STS.U16 [R2+UR12+0x1400], R122 ;  /* 0x0014007a02007988 */ /* 0x0003e2000800040c */
[----:B------:R-:W-:Y:S02]  /*46c0*/  LOP3.LUT R132, R133, R132, RZ, 0x3c, !PT ;  /* 0x0000008485847212 */ /* 0x000fe400078e3cff */
[----:B0-----:R-:W-:Y:S01]  /*46d0*/  PRMT R120, RZ, 0x7610, R120 ;  /* 0x00007610ff787816 */ /* 0x001fe20000000078 */
[----:B-1----:R-:W-:Y:S01]  /*46e0*/  IMAD.WIDE R122, R198, 0x2, R134 ;  /* 0x00000002c67a7825 */ /* 0x002fe200078e0286 */
[----:B------:R-:W-:-:S04]  /*46f0*/  PRMT R121, RZ, 0x7610, R121 ;  /* 0x00007610ff797816 */ /* 0x000fc80000000079 */
[----:B------:R0:W3:Y:S01]  /*4700*/  @!P0 LDG.E.U16 R120, desc[UR14][R122.64] ;  /* 0x0000000e7a788981 */ /* 0x0000e2000c1e1500 */
[----:B------:R-:W-:-:S03]  /*4710*/  LOP3.LUT R133, R133, R132, RZ, 0x3c, !PT ;  /* 0x0000008485857212 */ /* 0x000fc600078e3cff */
[----:B------:R-:W-:Y:S01]  /*4720*/  STS.U16 [R2+UR12+0x1800], R127 ;  /* 0x0018007f02007988 */ /* 0x000fe2000800040c */
[----:B0-----:R-:W-:-:S03]  /*4730*/  IMAD.WIDE R122, R198, 0x2, R124 ;  /* 0x00000002c67a7825 */ /* 0x001fc600078e027c */
[----:B------:R0:W-:Y:S04]  /*4740*/  STS.U16 [R2+UR12+0x1c00], R126 ;  /* 0x001c007e02007988 */ /* 0x0001e8000800040c */
[----:B------:R1:W3:Y:S04]  /*4750*/  @!P0 LDG.E.U16 R121, desc[UR14][R122.64] ;  /* 0x0000000e7a798981 */ /* 0x0002e8000c1e1500 */
[----:B------:R5:W-:Y:S01]  /*4760*/  STS.U16 [R226+UR12+0x80], R129 ;  /* 0x00008081e2007988 */ /* 0x000be2000800040c */
[----:B0-----:R-:W-:Y:S01]  /*4770*/  IMAD.WIDE R126, R198, 0x2, R132 ;  /* 0x00000002c67e7825 */ /* 0x001fe200078e0284 */
[----:B-1----:R-:W-:-:S03]  /*4780*/  PRMT R122, RZ, 0x7610, R122 ;  /* 0x00007610ff7a7816 */ /* 0x002fc6000000007a */
[----:B-----5:R-:W-:Y:S02]  /*4790*/  IMAD.MOV.U32 R129, RZ, RZ, R128 ;  /* 0x000000ffff817224 */ /* 0x020fe400078e0080 */
[----:B------:R-:W-:Y:S01]  /*47a0*/  IMAD.MOV.U32 R128, RZ, RZ, R194 ;  /* 0x000000ffff807224 */ /* 0x000fe200078e00c2 */
[----:B------:R0:W5:Y:S01]  /*47b0*/  @!P0 LDG.E.U16 R122, desc[UR14][R126.64] ;  /* 0x0000000e7e7a8981 */ /* 0x000162000c1e1500 */
[----:B------:R-:W-:Y:S02]  /*47c0*/  PRMT R123, RZ, 0x7610, R123 ;  /* 0x00007610ff7b7816 */ /* 0x000fe4000000007b */
[----:B0-----:R-:W-:Y:S01]  /*47d0*/  IMAD.WIDE R126, R198, 0x2, R128 ;  /* 0x00000002c67e7825 */ /* 0x001fe200078e0280 */
[----:B------:R0:W-:Y:S04]  /*47e0*/  STS.U16 [R226+UR12+0x480], R192 ;  /* 0x000480c0e2007988 */ /* 0x0001e8000800040c */
[----:B------:R1:W5:Y:S01]  /*47f0*/  @!P0 LDG.E.U16 R123, desc[UR14][R126.64] ;  /* 0x0000000e7e7b8981 */ /* 0x000362000c1e1500 */
[----:B0-----:R-:W-:Y:S01]  /*4800*/  PRMT R192, RZ, 0x7610, R192 ;  /* 0x00007610ffc07816 */ /* 0x001fe200000000c0 */
[----:B-1----:R-:W-:-:S02]  /*4810*/  IMAD.MOV.U32 R126, RZ, RZ, R158 ;  /* 0x000000ffff7e7224 */ /* 0x002fc400078e009e */
[----:B------:R-:W-:Y:S02]  /*4820*/  IMAD.MOV.U32 R127, RZ, RZ, R159 ;  /* 0x000000ffff7f7224 */ /* 0x000fe400078e009f */
[C---:B------:R-:W-:Y:S01]  /*4830*/  IMAD.WIDE R158, R198.reuse, 0x2, R126 ;  /* 0x00000002c69e7825 */ /* 0x040fe200078e027e */
[----:B------:R0:W-:Y:S04]  /*4840*/  STS.U16 [R226+UR12+0x880], R161 ;  /* 0x000880a1e2007988 */ /* 0x0001e8000800040c */
[----:B------:R1:W5:Y:S02]  /*4850*/  @!P0 LDG.E.U16 R192, desc[UR14][R158.64] ;  /* 0x0000000e9ec08981 */ /* 0x000364000c1e1500 */
[--C-:B-1----:R-:W-:Y:S02]  /*4860*/  IMAD.MOV.U32 R158, RZ, RZ, R193.reuse ;  /* 0x000000ffff9e7224 */ /* 0x102fe400078e00c1 */
[----:B------:R-:W-:Y:S01]  /*4870*/  IMAD.MOV.U32 R159, RZ, RZ, R160 ;  /* 0x000000ffff9f7224 */ /* 0x000fe200078e00a0 */
[----:B------:R-:W-:Y:S01]  /*4880*/  PRMT R193, RZ, 0x7610, R193 ;  /* 0x00007610ffc17816 */ /* 0x000fe200000000c1 */
[----:B0-----:R-:W-:Y:S01]  /*4890*/  IMAD.WIDE R160, R198, 0x2, R158 ;  /* 0x00000002c6a07825 */ /* 0x001fe200078e029e */
[----:B------:R0:W-:Y:S04]  /*48a0*/  STS.U16 [R226+UR12+0xc80], R163 ;  /* 0x000c80a3e2007988 */ /* 0x0001e8000800040c */
[----:B------:R1:W5:Y:S01]  /*48b0*/  @!P0 LDG.E.U16 R193, desc[UR14][R160.64] ;  /* 0x0000000ea0c18981 */ /* 0x000362000c1e1500 */
[----:B------:R-:W-:Y:S01]  /*48c0*/  PRMT R194, RZ, 0x7610, R194 ;  /* 0x00007610ffc27816 */ /* 0x000fe200000000c2 */
[----:B-1----:R-:W-:-:S02]  /*48d0*/  IMAD.MOV.U32 R160, RZ, RZ, R191 ;  /* 0x000000ffffa07224 */ /* 0x002fc400078e00bf */
[----:B------:R-:W-:Y:S02]  /*48e0*/  IMAD.MOV.U32 R161, RZ, RZ, R162 ;  /* 0x000000ffffa17224 */ /* 0x000fe400078e00a2 */
[----:B0-----:R-:W-:Y:S01]  /*48f0*/  IMAD.WIDE R162, R198, 0x2, R160 ;  /* 0x00000002c6a27825 */ /* 0x001fe200078e02a0 */
[----:B------:R0:W-:Y:S04]  /*4900*/  STS.U16 [R226+UR12+0x1080], R165 ;  /* 0x001080a5e2007988 */ /* 0x0001e8000800040c */
[----:B------:R1:W5:Y:S01]  /*4910*/  @!P0 LDG.E.U16 R194, desc[UR14][R162.64] ;  /* 0x0000000ea2c28981 */ /* 0x000362000c1e1500 */
[----:B------:R-:W-:Y:S01]  /*4920*/  PRMT R202, RZ, 0x7610, R202 ;  /* 0x00007610ffca7816 */ /* 0x000fe200000000ca */
[----:B-1----:R-:W-:Y:S02]  /*4930*/  IMAD.MOV.U32 R162, RZ, RZ, R189 ;  /* 0x000000ffffa27224 */ /* 0x002fe400078e00bd */
[----:B------:R-:W-:-:S02]  /*4940*/  IMAD.MOV.U32 R163, RZ, RZ, R164 ;  /* 0x000000ffffa37224 */ /* 0x000fc400078e00a4 */
[----:B0-----:R-:W-:Y:S01]  /*4950*/  IMAD.WIDE R164, R198, 0x2, R162 ;  /* 0x00000002c6a47825 */ /* 0x001fe200078e02a2 */
[----:B------:R-:W-:-:S04]  /*4960*/  PRMT R207, RZ, 0x7610, R207 ;  /* 0x00007610ffcf7816 */ /* 0x000fc800000000cf */
[----:B------:R0:W5:Y:S02]  /*4970*/  @!P0 LDG.E.U16 R202, desc[UR14][R164.64] ;  /* 0x0000000ea4ca8981 */ /* 0x000164000c1e1500 */
[----:B0-----:R-:W-:Y:S02]  /*4980*/  IMAD.MOV.U32 R164, RZ, RZ, R167 ;  /* 0x000000ffffa47224 */ /* 0x001fe400078e00a7 */
[----:B------:R-:W-:Y:S02]  /*4990*/  IMAD.MOV.U32 R165, RZ, RZ, R166 ;  /* 0x000000ffffa57224 */ /* 0x000fe400078e00a6 */
[----:B------:R-:W-:Y:S01]  /*49a0*/  IMAD.WIDE R166, R198, 0x2, R164 ;  /* 0x00000002c6a67825 */ /* 0x000fe200078e02a4 */
        /* <DEDUP_REMOVED lines=20> */
[----:B----4-:R-:W-:Y:S04]  /*4af0*/  STS.U16 [R226+UR12+0x1480], R187 ;  /* 0x001480bbe2007988 */ /* 0x010fe8000800040c */
[----:B------:R0:W4:Y:S04]  /*4b00*/  @!P0 LDG.E.U16 R227, desc[UR14][R174.64] ;  /* 0x0000000eaee38981 */ /* 0x000128000c1e1500 */
[----:B--2---:R-:W-:Y:S04]  /*4b10*/  STS.U16 [R226+UR12+0x1880], R185 ;  /* 0x001880b9e2007988 */ /* 0x004fe8000800040c */
[----:B------:R-:W-:Y:S01]  /*4b20*/  STS.U16 [R226+UR12+0x1c80], R183 ;  /* 0x001c80b7e2007988 */ /* 0x000fe2000800040c */
[----:B0-----:R-:W-:-:S02]  /*4b30*/  IMAD.MOV.U32 R174, RZ, RZ, R195 ;  /* 0x000000ffffae7224 */ /* 0x001fc400078e00c3 */
[----:B------:R-:W-:Y:S01]  /*4b40*/  IMAD.MOV.U32 R175, RZ, RZ, R176 ;  /* 0x000000ffffaf7224 */ /* 0x000fe200078e00b0 */
[----:B------:R0:W-:Y:S01]  /*4b50*/  STS.U16 [R225+UR12+0x900], R177 ;  /* 0x000900b1e1007988 */ /* 0x0001e2000800040c */
[----:B------:R-:W-:Y:S01]  /*4b60*/  PRMT R195, RZ, 0x7610, R195 ;  /* 0x00007610ffc37816 */ /* 0x000fe200000000c3 */
[----:B0-----:R-:W-:Y:S02]  /*4b70*/  IMAD.WIDE R176, R198, 0x2, R174 ;  /* 0x00000002c6b07825 */ /* 0x001fe400078e02ae */
[----:B------:R-:W-:Y:S04]  /*4b80*/  STS.U16 [R225+UR12+0x500], R179 ;  /* 0x000500b3e1007988 */ /* 0x000fe8000800040c */
[----:B------:R0:W2:Y:S04]  /*4b90*/  @!P0 LDG.E.U16 R195, desc[UR14][R176.64] ;  /* 0x0000000eb0c38981 */ /* 0x0000a8000c1e1500 */
[----:B------:R1:W-:Y:S01]  /*4ba0*/  STS.U16 [R225+UR12+0xd00], R178 ;  /* 0x000d00b2e1007988 */ /* 0x0003e2000800040c */
[----:B0-----:R-:W-:-:S02]  /*4bb0*/  IMAD.MOV.U32 R176, RZ, RZ, R197 ;  /* 0x000000ffffb07224 */ /* 0x001fc400078e00c5 */
[--C-:B------:R-:W-:Y:S01]  /*4bc0*/  IMAD.MOV.U32 R177, RZ, RZ, R196.reuse ;  /* 0x000000ffffb17224 */ /* 0x100fe200078e00c4 */
[----:B------:R-:W-:Y:S01]  /*4bd0*/  PRMT R196, RZ, 0x7610, R196 ;  /* 0x00007610ffc47816 */ /* 0x000fe200000000c4 */
[----:B-1----:R-:W-:Y:S01]  /*4be0*/  IMAD.WIDE R178, R198, 0x2, R176 ;  /* 0x00000002c6b27825 */ /* 0x002fe200078e02b0 */
[----:B------:R-:W-:Y:S04]  /*4bf0*/  STS.U16 [R225+UR12+0x100], R181 ;  /* 0x000100b5e1007988 */ /* 0x000fe8000800040c */
[----:B------:R0:W4:Y:S01]  /*4c00*/  @!P0 LDG.E.U16 R196, desc[UR14][R178.64] ;  /* 0x0000000eb2c48981 */ /* 0x000122000c1e1500 */
[----:B------:R-:W-:-:S03]  /*4c10*/  PRMT R197, RZ, 0x7610, R197 ;  /* 0x00007610ffc57816 */ /* 0x000fc600000000c5 */
[----:B------:R1:W-:Y:S01]  /*4c20*/  STS.U16 [R225+UR12+0x1100], R180 ;  /* 0x001100b4e1007988 */ /* 0x0003e2000800040c */
[----:B0-----:R-:W-:Y:S02]  /*4c30*/  IMAD.MOV.U32 R178, RZ, RZ, R200 ;  /* 0x000000ffffb27224 */ /* 0x001fe400078e00c8 */
[----:B------:R-:W-:Y:S02]  /*4c40*/  IMAD.MOV.U32 R179, RZ, RZ, R199 ;  /* 0x000000ffffb37224 */ /* 0x000fe400078e00c7 */
[----:B-1----:R-:W-:Y:S01]  /*4c50*/  IMAD.WIDE R180, R198, 0x2, R178 ;  /* 0x00000002c6b47825 */ /* 0x002fe200078e02b2 */
[----:B------:R0:W-:Y:S04]  /*4c60*/  STS.U16 [R225+UR12+0x1500], R182 ;  /* 0x001500b6e1007988 */ /* 0x0001e8000800040c */
[----:B------:R1:W4:Y:S01]  /*4c70*/  @!P0 LDG.E.U16 R197, desc[UR14][R180.64] ;  /* 0x0000000eb4c58981 */ /* 0x000322000c1e1500 */
[----:B------:R-:W-:Y:S01]  /*4c80*/  PRMT R199, RZ, 0x7610, R199 ;  /* 0x00007610ffc77816 */ /* 0x000fe200000000c7 */
[----:B-1----:R-:W-:-:S02]  /*4c90*/  IMAD.MOV.U32 R180, RZ, RZ, R203 ;  /* 0x000000ffffb47224 */ /* 0x002fc400078e00cb */
[----:B------:R-:W-:Y:S02]  /*4ca0*/  IMAD.MOV.U32 R181, RZ, RZ, R201 ;  /* 0x000000ffffb57224 */ /* 0x000fe400078e00c9 */
[----:B0-----:R-:W-:Y:S01]  /*4cb0*/  IMAD.WIDE R182, R198, 0x2, R180 ;  /* 0x00000002c6b67825 */ /* 0x001fe200078e02b4 */
[----:B---3--:R0:W-:Y:S04]  /*4cc0*/  STS.U16 [R225+UR12+0x1900], R184 ;  /* 0x001900b8e1007988 */ /* 0x0081e8000800040c */
[----:B------:R1:W3:Y:S01]  /*4cd0*/  @!P0 LDG.E.U16 R199, desc[UR14][R182.64] ;  /* 0x0000000eb6c78981 */ /* 0x0002e2000c1e1500 */
[----:B------:R-:W-:Y:S01]  /*4ce0*/  PRMT R200, RZ, 0x7610, R200 ;  /* 0x00007610ffc87816 */ /* 0x000fe200000000c8 */
[----:B-1----:R-:W-:Y:S02]  /*4cf0*/  IMAD.MOV.U32 R182, RZ, RZ, R205 ;  /* 0x000000ffffb67224 */ /* 0x002fe400078e00cd */
[----:B------:R-:W-:-:S02]  /*4d00*/  IMAD.MOV.U32 R183, RZ, RZ, R204 ;  /* 0x000000ffffb77224 */ /* 0x000fc400078e00cc */
[C---:B0-----:R-:W-:Y:S01]  /*4d10*/  IMAD.WIDE R184, R198.reuse, 0x2, R182 ;  /* 0x00000002c6b87825 */ /* 0x041fe200078e02b6 */
[----:B------:R0:W-:Y:S04]  /*4d20*/  STS.U16 [R225+UR12+0x1d00], R186 ;  /* 0x001d00bae1007988 */ /* 0x0001e8000800040c */
[----:B------:R1:W4:Y:S01]  /*4d30*/  @!P0 LDG.E.U16 R200, desc[UR14][R184.64] ;  /* 0x0000000eb8c88981 */ /* 0x000322000c1e1500 */
[----:B------:R-:W-:Y:S01]  /*4d40*/  PRMT R201, RZ, 0x7610, R201 ;  /* 0x00007610ffc97816 */ /* 0x000fe200000000c9 */
[----:B-1----:R-:W-:Y:S02]  /*4d50*/  IMAD.MOV.U32 R184, RZ, RZ, R209 ;  /* 0x000000ffffb87224 */ /* 0x002fe400078e00d1 */
[----:B------:R-:W-:Y:S02]  /*4d60*/  IMAD.MOV.U32 R185, RZ, RZ, R208 ;  /* 0x000000ffffb97224 */ /* 0x000fe400078e00d0 */
[----:B0-----:R-:W-:Y:S01]  /*4d70*/  IMAD.WIDE R186, R198, 0x2, R184 ;  /* 0x00000002c6ba7825 */ /* 0x001fe200078e02b8 */
[----:B------:R0:W-:Y:S04]  /*4d80*/  STS.U16 [R224+UR12+0x180], R188 ;  /* 0x000180bce0007988 */ /* 0x0001e8000800040c */
[----:B------:R1:W3:Y:S01]  /*4d90*/  @!P0 LDG.E.U16 R201, desc[UR14][R186.64] ;  /* 0x0000000ebac98981 */ /* 0x0002e2000c1e1500 */
[----:B------:R-:W-:Y:S01]  /*4da0*/  PRMT R203, RZ, 0x7610, R203 ;  /* 0x00007610ffcb7816 */ /* 0x000fe200000000cb */
[----:B-1----:R-:W-:-:S02]  /*4db0*/  IMAD.MOV.U32 R186, RZ, RZ, R211 ;  /* 0x000000ffffba7224 */ /* 0x002fc400078e00d3 */
[----:B------:R-:W-:Y:S02]  /*4dc0*/  IMAD.MOV.U32 R187, RZ, RZ, R210 ;  /* 0x000000ffffbb7224 */ /* 0x000fe400078e00d2 */
[----:B0-----:R-:W-:Y:S01]  /*4dd0*/  IMAD.WIDE R188, R198, 0x2, R186 ;  /* 0x00000002c6bc7825 */ /* 0x001fe200078e02ba */
[----:B------:R0:W-:Y:S04]  /*4de0*/  STS.U16 [R224+UR12+0x580], R190 ;  /* 0x000580bee0007988 */ /* 0x0001e8000800040c */
[----:B------:R1:W3:Y:S01]  /*4df0*/  @!P0 LDG.E.U16 R203, desc[UR14][R188.64] ;  /* 0x0000000ebccb8981 */ /* 0x0002e2000c1e1500 */
[----:B------:R-:W-:Y:S01]  /*4e00*/  PRMT R204, RZ, 0x7610, R204 ;  /* 0x00007610ffcc7816 */ /* 0x000fe200000000cc */
[----:B-1----:R-:W-:Y:S02]  /*4e10*/  IMAD.MOV.U32 R188, RZ, RZ, R214 ;  /* 0x000000ffffbc7224 */ /* 0x002fe400078e00d6 */
[----:B------:R-:W-:-:S02]  /*4e20*/  IMAD.MOV.U32 R189, RZ, RZ, R213 ;  /* 0x000000ffffbd7224 */ /* 0x000fc400078e00d5 */
[----:B0-----:R-:W-:-:S05]  /*4e30*/  IMAD.WIDE R190, R198, 0x2, R188 ;  /* 0x00000002c6be7825 */ /* 0x001fca00078e02bc */
[----:B------:R-:W3:Y:S04]  /*4e40*/  @!P0 LDG.E.U16 R204, desc[UR14][R190.64] ;  /* 0x0000000ebecc8981 */ /* 0x000ee8000c1e1500 */
[----:B------:R-:W-:Y:S04]  /*4e50*/  STS.U16 [R224+UR12+0x980], R15 ;  /* 0x0009800fe0007988 */ /* 0x000fe8000800040c */
        /* <DEDUP_REMOVED lines=29> */
[----:B------:R0:W-:Y:S04]  /*5030*/  STS.U16 [R219+UR12+0x380], R10 ;  /* 0x0003800adb007988 */ /* 0x0001e8000800040c */
        /* <DEDUP_REMOVED lines=11> */
[----:B-----5:R-:W-:Y:S04]  /*50f0*/  STS.U16 [R0+UR12+0x5000], R193 ;  /* 0x005000c100007988 */ /* 0x020fe8000800040c */
[----:B------:R-:W-:Y:S04]  /*5100*/  STS.U16 [R0+UR12+0x5400], R212 ;  /* 0x005400d400007988 */ /* 0x000fe8000800040c */
[----:B--2---:R-:W-:Y:S01]  /*5110*/  STS.U16 [R0+UR12+0x5800], R195 ;  /* 0x005800c300007988 */ /* 0x004fe2000800040c */
[----:B------:R-:W-:-:S03]  /*5120*/  UMOV UR4, UR13 ;  /* 0x0000000d00047c82 */ /* 0x000fc60008000000 */
[----:B----4-:R-:W-:Y:S04]  /*5130*/  STS.U16 [R0+UR12+0x5c00], R200 ;  /* 0x005c00c800007988 */ /* 0x010fe8000800040c */
[----:B------:R-:W-:Y:S04]  /*5140*/  STS.U16 [R218+UR12+0x4100], R110 ;  /* 0x0041006eda007988 */ /* 0x000fe8000800040c */
[----:B------:R-:W-:Y:S04]  /*5150*/  STS.U16 [R218+UR12+0x4500], R114 ;  /* 0x00450072da007988 */ /* 0x000fe8000800040c */
[----:B------:R-:W-:Y:S04]  /*5160*/  STS.U16 [R218+UR12+0x4900], R118 ;  /* 0x00490076da007988 */ /* 0x000fe8000800040c */
[----:B------:R-:W-:Y:S04]  /*5170*/  STS.U16 [R218+UR12+0x4d00], R122 ;  /* 0x004d007ada007988 */ /* 0x000fe8000800040c */
[----:B------:R-:W-:Y:S04]  /*5180*/  STS.U16 [R218+UR12+0x5100], R194 ;  /* 0x005100c2da007988 */ /* 0x000fe8000800040c */
[----:B------:R-:W-:Y:S04]  /*5190*/  STS.U16 [R218+UR12+0x5500], R217 ;  /* 0x005500d9da007988 */ /* 0x000fe8000800040c */
[----:B------:R-:W-:Y:S04]  /*51a0*/  STS.U16 [R218+UR12+0x5900], R196 ;  /* 0x005900c4da007988 */ /* 0x000fe8000800040c */
[----:B---3--:R-:W-:Y:S04]  /*51b0*/  STS.U16 [R218+UR12+0x5d00], R201 ;  /* 0x005d00c9da007988 */ /* 0x008fe8000800040c */
        /* <DEDUP_REMOVED lines=15> */
[----:B------:R2:W-:Y:S01]  /*52b0*/  STS.U16 [R215+UR12+0x5f00], R204 ;  /* 0x005f00ccd7007988 */ /* 0x0005e2000800040c */
[----:B------:R3:W-:Y:S06]  /*52c0*/  MEMBAR.ALL.CTA ;  /* 0x0000000000007992 */ /* 0x0007ec0000008000 */
[----:B---3--:R-:W3:Y:S02]  /*52d0*/  FENCE.VIEW.ASYNC.S ;  /* 0x00000000000073c6 */ /* 0x008ee40000000000 */
[----:B---3--:R-:W-:Y:S06]  /*52e0*/  BAR.SYNC.DEFER_BLOCKING 0x0 ;  /* 0x0000000000007b1d */ /* 0x008fec0000010000 */
[----:B------:R-:W-:Y:S01]  /*52f0*/  UMOV UR5, 0x40000040 ;  /* 0x4000004000057882 */ /* 0x000fe20000000000 */
[----:B------:R-:W-:-:S06]  /*5300*/  WARPGROUP.ARRIVE ;  /* 0x00000000000079c5 */ /* 0x000fcc0000000000 */
[----:B------:R-:W-:Y:S04]  /*5310*/  HGMMA.64x64x16.F32.BF16 R56, gdesc[UR4].tnspA, R56 ;  /* 0x20e00000043879f0 */ /* 0x000fe80008701838 */
[----:B------:R-:W-:Y:S01]  /*5320*/  HGMMA.64x64x16.F32.BF16 R56, gdesc[UR8].tnspA, R56 ;  /* 0x20e00000083879f0 */ /* 0x000fe20008701838 */
[----:B------:R-:W-:-:S03]  /*5330*/  UMOV UR26, UR6 ;  /* 0x00000006001a7c82 */ /* 0x000fc60008000000 */
[----:B------:R-:W-:Y:S01]  /*5340*/  HGMMA.64x64x16.F32.BF16 R56, gdesc[UR16].tnspA, R56 ;  /* 0x20e00000103879f0 */ /* 0x000fe20008701838 */
[----:B------:R-:W-:-:S03]  /*5350*/  UMOV UR27, UR7 ;  /* 0x00000007001b7c82 */ /* 0x000fc60008000000 */
[----:B------:R-:W-:Y:S04]  /*5360*/  HGMMA.64x64x16.F32.BF16 R56, gdesc[UR20].tnspA, R56 ;  /* 0x20e00000143879f0 */ /* 0x000fe80008701838 */
[----:B------:R-:W-:Y:S01]  /*5370*/  HGMMA.64x64x16.F32.BF16 R24, gdesc[UR24].tnspA, R24 ;  /* 0x20e00000181879f0 */ /* 0x000fe20008701818 */
[----:B------:R-:W-:Y:S01]  /*5380*/  UMOV UR30, UR10 ;  /* 0x0000000a001e7c82 */ /* 0x000fe20008000000 */
[----:B------:R-:W-:Y:S02]  /*5390*/  UMOV UR31, UR11 ;  /* 0x0000000b001f7c82 */ /* 0x000fe40008000000 */
[----:B------:R-:W-:Y:S01]  /*53a0*/  HGMMA.64x64x16.F32.BF16 R24, gdesc[UR28].tnspA, R24 ;  /* 0x20e000001c1879f0 */ /* 0x000fe20008701818 */
[----:B------:R-:W-:Y:S01]  /*53b0*/  UMOV UR34, UR18 ;  /* 0x0000001200227c82 */ /* 0x000fe20008000000 */
[----:B------:R-:W-:-:S02]  /*53c0*/  UMOV UR35, UR19 ;  /* 0x0000001300237c82 */ /* 0x000fc40008000000 */
[----:B------:R-:W-:Y:S01]  /*53d0*/  HGMMA.64x64x16.F32.BF16 R24, gdesc[UR32].tnspA, R24 ;  /* 0x20e00000201879f0 */ /* 0x000fe20008701818 */
[----:B------:R-:W-:Y:S01]  /*53e0*/  UMOV UR38, UR22 ;  /* 0x0000001600267c82 */ /* 0x000fe20008000000 */
[----:B------:R-:W-:Y:S01]  /*53f0*/  UMOV UR39, UR23 ;  /* 0x0000001700277c82 */ /* 0x000fe20008000000 */
[----:B------:R-:W-:Y:S02]  /*5400*/  VIADD R6, R6, 0xffffffff ;  /* 0xffffffff06067836 */ /* 0x000fe40000000000 */
[----:B0-----:R-:W-:-:S03]  /*5410*/  IMAD.WIDE R10, R206, 0x2, R124 ;  /* 0x00000002ce0a7825 */ /* 0x001fc600078e027c */
[----:B------:R-:W-:Y:S01]  /*5420*/  ISETP.NE.U32.AND P0, PT, R6, RZ, PT ;  /* 0x000000ff0600720c */ /* 0x000fe20003f05070 */
[C---:B------:R-:W-:Y:S01]  /*5430*/  IMAD.WIDE R8, R206.reuse, 0x2, R134 ;  /* 0x00000002ce087825 */ /* 0x040fe200078e0286 */
[----:B------:R-:W-:Y:S03]  /*5440*/  HGMMA.64x64x16.F32.BF16 R24, gdesc[UR36].tnspA, R24, gsb0 ;  /* 0x20e00000241879f0 */ /* 0x000fe60008001818 */
[----:B------:R-:W-:-:S04]  /*5450*/  IMAD.WIDE R176, R206, 0x2, R176 ;  /* 0x00000002ceb07825 */ /* 0x000fc800078e02b0 */
[----:B------:R-:W-:-:S04]  /*5460*/  IMAD.WIDE R174, R206, 0x2, R174 ;  /* 0x00000002ceae7825 */ /* 0x000fc800078e02ae */
[----:B------:R-:W-:Y:S02]  /*5470*/  IMAD.MOV.U32 R125, RZ, RZ, R10 ;  /* 0x000000ffff7d7224 */ /* 0x000fe400078e000a */
[----:B------:R-:W-:Y:S02]  /*5480*/  IMAD.MOV.U32 R124, RZ, RZ, R11 ;  /* 0x000000ffff7c7224 */ /* 0x000fe400078e000b */
[----:B------:R-:W-:Y:S02]  /*5490*/  IMAD.MOV.U32 R135, RZ, RZ, R8 ;  /* 0x000000ffff877224 */ /* 0x000fe400078e0008 */
[----:B------:R-:W-:Y:S02]  /*54a0*/  IMAD.MOV.U32 R134, RZ, RZ, R9 ;  /* 0x000000ffff867224 */ /* 0x000fe400078e0009 */
[----:B------:R-:W-:-:S04]  /*54b0*/  IMAD.WIDE R172, R206, 0x2, R172 ;  /* 0x00000002ceac7825 */ /* 0x000fc800078e02ac */
[----:B------:R-:W-:-:S04]  /*54c0*/  IMAD.WIDE R10, R206, 0x2, R136 ;  /* 0x00000002ce0a7825 */ /* 0x000fc800078e0288 */
[----:B------:R-:W-:-:S04]  /*54d0*/  IMAD.WIDE R8, R206, 0x2, R140 ;  /* 0x00000002ce087825 */ /* 0x000fc800078e028c */
[----:B------:R-:W-:-:S04]  /*54e0*/  IMAD.WIDE R170, R206, 0x2, R170 ;  /* 0x00000002ceaa7825 */ /* 0x000fc800078e02aa */
[----:B-1----:R-:W-:Y:S02]  /*54f0*/  IMAD.MOV.U32 R197, RZ, RZ, R176 ;  /* 0x000000ffffc57224 */ /* 0x002fe400078e00b0 */
[----:B------:R-:W-:-:S04]  /*5500*/  IMAD.WIDE R168, R206, 0x2, R168 ;  /* 0x00000002cea87825 */ /* 0x000fc800078e02a8 */
[----:B------:R-:W-:-:S04]  /*5510*/  IMAD.WIDE R188, R206, 0x2, R188 ;  /* 0x00000002cebc7825 */ /* 0x000fc800078e02bc */
[----:B------:R-:W-:Y:S02]  /*5520*/  IMAD.MOV.U32 R176, RZ, RZ, R175 ;  /* 0x000000ffffb07224 */ /* 0x000fe400078e00af */
[----:B------:R-:W-:-:S04]  /*5530*/  IMAD.WIDE R166, R206, 0x2, R166 ;  /* 0x00000002cea67825 */ /* 0x000fc800078e02a6 */
[----:B------:R-:W-:-:S04]  /*5540*/  IMAD.WIDE R160, R206, 0x2, R160 ;  /* 0x00000002cea07825 */ /* 0x000fc800078e02a0 */
[----:B------:R-:W-:Y:S02]  /*5550*/  IMAD.MOV.U32 R195, RZ, RZ, R174 ;  /* 0x000000ffffc37224 */ /* 0x000fe400078e00ae */
[----:B------:R-:W-:Y:S02]  /*5560*/  IMAD.MOV.U32 R175, RZ, RZ, R172 ;  /* 0x000000ffffaf7224 */ /* 0x000fe400078e00ac */
[----:B------:R-:W-:-:S04]  /*5570*/  IMAD.WIDE R164, R206, 0x2, R164 ;  /* 0x00000002cea47825 */ /* 0x000fc800078e02a4 */
[----:B------:R-:W-:-:S04]  /*5580*/  IMAD.WIDE R162, R206, 0x2, R162 ;  /* 0x00000002cea27825 */ /* 0x000fc800078e02a2 */
[----:B------:R-:W-:-:S04]  /*5590*/  IMAD.WIDE R158, R206, 0x2, R158 ;  /* 0x00000002ce9e7825 */ /* 0x000fc800078e029e */
[----:B------:R-:W-:-:S04]  /*55a0*/  IMAD.WIDE R128, R206, 0x2, R128 ;  /* 0x00000002ce807825 */ /* 0x000fc800078e0280 */
[----:B------:R-:W-:Y:S02]  /*55b0*/  IMAD.MOV.U32 R137, RZ, RZ, R10 ;  /* 0x000000ffff897224 */ /* 0x000fe400078e000a */
[----:B------:R-:W-:Y:S02]  /*55c0*/  IMAD.MOV.U32 R136, RZ, RZ, R11 ;  /* 0x000000ffff887224 */ /* 0x000fe400078e000b */
[----:B------:R-:W-:Y:S02]  /*55d0*/  IMAD.MOV.U32 R141, RZ, RZ, R8 ;  /* 0x000000ffff8d7224 */ /* 0x000fe400078e0008 */
[----:B------:R-:W-:Y:S01]  /*55e0*/  IMAD.MOV.U32 R140, RZ, RZ, R9 ;  /* 0x000000ffff8c7224 */ /* 0x000fe200078e0009 */
[----:B------:R-:W-:Y:S02]  /*55f0*/  WARPGROUP.DEPBAR.LE gsb0, 0x0 ;  /* 0x00008000000079c5 */ /* 0x000fe40000010000 */
[----:B------:R-:W-:-:S04]  /*5600*/  IMAD.WIDE R186, R206, 0x2, R186 ;  /* 0x00000002ceba7825 */ /* 0x000fc800078e02ba */
[----:B------:R-:W-:-:S04]  /*5610*/  IMAD.WIDE R184, R206, 0x2, R184 ;  /* 0x00000002ceb87825 */ /* 0x000fc800078e02b8 */
[----:B------:R-:W-:-:S04]  /*5620*/  IMAD.WIDE R182, R206, 0x2, R182 ;  /* 0x00000002ceb67825 */ /* 0x000fc800078e02b6 */
        /* <DEDUP_REMOVED lines=11> */
[----:B------:R-:W-:Y:S02]  /*56e0*/  IMAD.MOV.U32 R170, RZ, RZ, R169 ;  /* 0x000000ffffaa7224 */ /* 0x000fe400078e00a9 */
[----:B------:R-:W-:Y:S02]  /*56f0*/  IMAD.MOV.U32 R168, RZ, RZ, R167 ;  /* 0x000000ffffa87224 */ /* 0x000fe400078e00a7 */
[----:B------:R-:W-:-:S02]  /*5700*/  IMAD.MOV.U32 R191, RZ, RZ, R160 ;  /* 0x000000ffffbf7224 */ /* 0x000fc400078e00a0 */
        /* <DEDUP_REMOVED lines=12> */
[----:B--2---:R-:W-:Y:S02]  /*57d0*/  IMAD.MOV.U32 R204, RZ, RZ, R183 ;  /* 0x000000ffffcc7224 */ /* 0x004fe400078e00b7 */
        /* <DEDUP_REMOVED lines=13> */
[----:B------:R-:W-:-:S04]  /*58b0*/  IMAD.WIDE R130, R206, 0x2, R130 ;  /* 0x00000002ce827825 */ /* 0x000fc800078e0282 */
[----:B------:R-:W-:Y:S02]  /*58c0*/  IMAD.MOV.U32 R143, RZ, RZ, R10 ;  /* 0x000000ffff8f7224 */ /* 0x000fe400078e000a */
        /* <DEDUP_REMOVED lines=9> */
[----:B------:R-:W-:-:S04]  /*5960*/  IMAD.WIDE R148, R229, 0x2, R148 ;  /* 0x00000002e5947825 */ /* 0x000fc800078e0294 */
[----:B------:R-:W-:Y:S01]  /*5970*/  VIADD R5, R5, 0xffffffc0 ;  /* 0xffffffc005057836 */ /* 0x000fe20000000000 */
[----:B------:R-:W-:Y:S06]  /*5980*/  @P0 BRA `(.L_x_1) ;  /* 0xffffffd400240947 */ /* 0x000fec000383ffff */
[----:B------:R-:W-:Y:S02]  /*5990*/  F2FP.BF16.F32.PACK_AB R55, R55, R54 ;  /* 0x000000363737723e */ /* 0x000fe400000010ff */
[----:B------:R-:W-:Y:S02]  /*59a0*/  F2FP.BF16.F32.PACK_AB R51, R51, R50 ;  /* 0x000000323333723e */ /* 0x000fe400000010ff */
[----:B------:R-:W-:Y:S02]  /*59b0*/  F2FP.BF16.F32.PACK_AB R47, R47, R46 ;  /* 0x0000002e2f2f723e */ /* 0x000fe400000010ff */
[----:B------:R-:W-:Y:S02]  /*59c0*/  F2FP.BF16.F32.PACK_AB R43, R43, R42 ;  /* 0x0000002a2b2b723e */ /* 0x000fe400000010ff */
[----:B------:R-:W-:Y:S02]  /*59d0*/  F2FP.BF16.F32.PACK_AB R39, R39, R38 ;  /* 0x000000262727723e */ /* 0x000fe400000010ff */
[----:B------:R-:W-:-:S02]  /*59e0*/  F2FP.BF16.F32.PACK_AB R35, R35, R34 ;  /* 0x000000222323723e */ /* 0x000fc400000010ff */
        /* <DEDUP_REMOVED lines=25> */
[----:B------:R-:W-:-:S07]  /*5b80*/  F2FP.BF16.F32.PACK_AB R4, R57, R56 ;  /* 0x000000383904723e */ /* 0x000fce00000010ff */
.L_x_0:
[----:B------:R-:W0:Y:S01]  /*5b90*/  S2R R16, SR_TID.X ;  /* 0x0000000000107919 */ /* 0x000e220000002100 */
[----:B------:R-:W-:Y:S01]  /*5ba0*/  ULDC.64 UR6, c[0x0][0x228] ;  /* 0x00008a0000067ab9 */ /* 0x000fe20000000a00 */
[C---:B------:R-:W-:Y:S01]  /*5bb0*/  VIADD R14, R3.reuse, 0x2 ;  /* 0x00000002030e7836 */ /* 0x040fe20000000000 */
[----:B------:R-:W-:Y:S01]  /*5bc0*/  BAR.SYNC.DEFER_BLOCKING 0x0 ;  /* 0x0000000000007b1d */ /* 0x000fe20000010000 */
[----:B------:R-:W-:Y:S01]  /*5bd0*/  ISETP.GE.AND P0, PT, R228, UR6, PT ;  /* 0x00000006e4007c0c */ /* 0x000fe2000bf06270 */
[C---:B------:R-:W-:Y:S02]  /*5be0*/  VIADD R15, R3.reuse, 0x1 ;  /* 0x00000001030f7836 */ /* 0x040fe40000000000 */
[C---:B------:R-:W-:Y:S01]  /*5bf0*/  VIADD R29, R3.reuse, 0x5 ;  /* 0x00000005031d7836 */ /* 0x040fe20000000000 */
[----:B------:R-:W-:Y:S01]  /*5c00*/  ISETP.LT.AND P1, PT, R14, UR7, !P0 ;  /* 0x000000070e007c0c */ /* 0x000fe2000c721270 */
[----:B------:R-:W-:Y:S01]  /*5c10*/  VIADD R14, R3, 0x3 ;  /* 0x00000003030e7836 */ /* 0x000fe20000000000 */
[----:B------:R-:W-:Y:S01]  /*5c20*/  ISETP.LT.AND P2, PT, R15, UR7, !P0 ;  /* 0x000000070f007c0c */ /* 0x000fe2000c741270 */
[----:B------:R-:W1:Y:S01]  /*5c30*/  S2R R12, SR_TID.X ;  /* 0x00000000000c7919 */ /* 0x000e620000002100 */
[----:B------:R-:W-:Y:S01]  /*5c40*/  ULDC UR4, c[0x0][0x244] ;  /* 0x0000910000047ab9 */ /* 0x000fe20000000800 */
[----:B------:R-:W-:Y:S01]  /*5c50*/  ULDC UR6, c[0x0][0x248] ;  /* 0x0000920000067ab9 */ /* 0x000fe20000000800 */
[----:B------:R-:W-:Y:S01]  /*5c60*/  ISETP.LT.AND P5, PT, R14, UR7, !P0 ;  /* 0x000000070e007c0c */ /* 0x000fe2000c7a1270 */
[----:B0-----:R-:W-:-:S02]  /*5c70*/  IMAD.SHL.U32 R2, R16, 0x40, RZ ;  /* 0x0000004010027824 */ /* 0x001fc400078e00ff */
[----:B------:R-:W-:-:S03]  /*5c80*/  IMAD.SHL.U32 R0, R16, 0x10, RZ ;  /* 0x0000001010007824 */ /* 0x000fc600078e00ff */
[----:B------:R-:W-:Y:S01]  /*5c90*/  LOP3.LUT R13, R2, 0x400, RZ, 0xc0, !PT ;  /* 0x00000400020d7812 */ /* 0x000fe200078ec0ff */
[----:B------:R-:W-:Y:S01]  /*5ca0*/  IMAD.SHL.U32 R2, R16, 0x8, RZ ;  /* 0x0000000810027824 */ /* 0x000fe200078e00ff */
[----:B------:R-:W-:-:S04]  /*5cb0*/  LOP3.LUT R0, R0, 0xf0, RZ, 0xc0, !PT ;  /* 0x000000f000007812 */ /* 0x000fc800078ec0ff */
[----:B------:R-:W-:Y:S01]  /*5cc0*/  IADD3 R13, R13, UR12, R0 ;  /* 0x0000000c0d0d7c10 */ /* 0x000fe2000fffe000 */
[----:B------:R-:W-:Y:S01]  /*5cd0*/  VIADD R0, R3, 0x4 ;  /* 0x0000000403007836 */ /* 0x000fe20000000000 */
[----:B------:R-:W-:Y:S02]  /*5ce0*/  LOP3.LUT R2, R2, 0x300, RZ, 0xc0, !PT ;  /* 0x0000030002027812 */ /* 0x000fe400078ec0ff */
[----:B-1----:R-:W-:Y:S02]  /*5cf0*/  LOP3.LUT R12, R12, 0x7f, RZ, 0xc0, !PT ;  /* 0x0000007f0c0c7812 */ /* 0x002fe400078ec0ff */
[----:B------:R-:W-:Y:S01]  /*5d00*/  ISETP.LT.AND P4, PT, R0, UR7, !P0 ;  /* 0x0000000700007c0c */ /* 0x000fe2000c781270 */
[----:B------:R-:W-:Y:S01]  /*5d10*/  IMAD.IADD R56, R2, 0x1, R13 ;  /* 0x0000000102387824 */ /* 0x000fe200078e020d */
[----:B------:R-:W-:Y:S01]  /*5d20*/  LEA R28, R12, UR12, 0x4 ;  /* 0x0000000c0c1c7c11 */ /* 0x000fe2000f8e20ff */
[----:B------:R-:W-:Y:S01]  /*5d30*/  IMAD R2, R228, UR4, RZ ;  /* 0x00000004e4027c24 */ /* 0x000fe2000f8e02ff */
[----:B------:R-:W-:-:S02]  /*5d40*/  ULDC.64 UR4, c[0x0][0x220] ;  /* 0x0000880000047ab9 */ /* 0x000fc40000000a00 */
[----:B------:R0:W-:Y:S01]  /*5d50*/  STSM.16.M88.4 [R56], R4 ;  /* 0x0000000438007844 */ /* 0x0001e20000000200 */
[----:B------:R-:W-:Y:S01]  /*5d60*/  BAR.SYNC.DEFER_BLOCKING 0x0 ;  /* 0x0000000000007b1d */ /* 0x000fe20000010000 */
[----:B------:R-:W-:-:S04]  /*5d70*/  LEA R0, P3, R2, UR4, 0x1 ;  /* 0x0000000402007c11 */ /* 0x000fc8000f8608ff */
[----:B------:R-:W-:Y:S02]  /*5d80*/  LEA.HI.X.SX32 R2, R2, UR5, 0x1, P3 ;  /* 0x0000000502027c11 */ /* 0x000fe400098f0eff */
[C---:B------:R-:W-:Y:S01]  /*5d90*/  ISETP.LT.AND P3, PT, R3.reuse, UR7, !P0 ;  /* 0x0000000703007c0c */ /* 0x040fe2000c761270 */
[----:B0-----:R-:W-:-:S05]  /*5da0*/  IMAD R5, R3, UR6, RZ ;  /* 0x0000000603057c24 */ /* 0x001fca000f8e02ff */
[----:B------:R-:W-:-:S04]  /*5db0*/  LEA R30, P6, R5, R0, 0x1 ;  /* 0x00000000051e7211 */ /* 0x000fc800078c08ff */
[C---:B------:R-:W-:Y:S01]  /*5dc0*/  LEA.HI.X.SX32 R31, R5.reuse, R2, 0x1, P6 ;  /* 0x00000002051f7211 */ /* 0x040fe200030f0eff */
[----:B------:R-:W0:Y:S01]  /*5dd0*/  LDS.128 R60, [R28] ;  /* 0x000000001c3c7984 */ /* 0x000e220000000c00 */
[----:B------:R-:W-:Y:S06]  /*5de0*/  BAR.SYNC.DEFER_BLOCKING 0x0 ;  /* 0x0000000000007b1d */ /* 0x000fec0000010000 */
[----:B------:R-:W-:Y:S02]  /*5df0*/  STSM.16.M88.4 [R56], R8 ;  /* 0x0000000838007844 */ /* 0x000fe40000000200 */
[----:B------:R-:W-:Y:S06]  /*5e00*/  BAR.SYNC.DEFER_BLOCKING 0x0 ;  /* 0x0000000000007b1d */ /* 0x000fec0000010000 */
[----:B------:R-:W1:Y:S02]  /*5e10*/  LDS.128 R24, [R28] ;  /* 0x000000001c187984 */ /* 0x000e640000000c00 */
[----:B------:R-:W-:Y:S06]  /*5e20*/  BAR.SYNC.DEFER_BLOCKING 0x0 ;  /* 0x0000000000007b1d */ /* 0x000fec0000010000 */
[----:B------:R2:W-:Y:S02]  /*5e30*/  STSM.16.M88.4 [R56], R32 ;  /* 0x0000002038007844 */ /* 0x0005e40000000200 */
[----:B------:R-:W-:Y:S01]  /*5e40*/  BAR.SYNC.DEFER_BLOCKING 0x0 ;  /* 0x0000000000007b1d */ /* 0x000fe20000010000 */
[----:B--2---:R-:W-:-:S04]  /*5e50*/  VIADD R33, R5, UR6 ;  /* 0x0000000605217c36 */ /* 0x004fc80008000000 */
[C---:B------:R-:W-:Y:S01]  /*5e60*/  VIADD R35, R33.reuse, UR6 ;  /* 0x0000000621237c36 */ /* 0x040fe20008000000 */
[----:B------:R-:W-:-:S04]  /*5e70*/  LEA R32, P6, R33, R0, 0x1 ;  /* 0x0000000021207211 */ /* 0x000fc800078c08ff */
[----:B------:R-:W-:Y:S02]  /*5e80*/  LEA.HI.X.SX32 R33, R33, R2, 0x1, P6 ;  /* 0x0000000221217211 */ /* 0x000fe400030f0eff */
[C---:B------:R-:W-:Y:S01]  /*5e90*/  LEA R34, P6, R35.reuse, R0, 0x1 ;  /* 0x0000000023227211 */ /* 0x040fe200078c08ff */
[----:B------:R-:W2:Y:S01]  /*5ea0*/  LDS.128 R20, [R28] ;  /* 0x000000001c147984 */ /* 0x000ea20000000c00 */
[----:B------:R-:W-:Y:S06]  /*5eb0*/  BAR.SYNC.DEFER_BLOCKING 0x0 ;  /* 0x0000000000007b1d */ /* 0x000fec0000010000 */
[----:B------:R3:W-:Y:S02]  /*5ec0*/  STSM.16.M88.4 [R56], R36 ;  /* 0x0000002438007844 */ /* 0x0007e40000000200 */
[----:B------:R-:W-:Y:S01]  /*5ed0*/  BAR.SYNC.DEFER_BLOCKING 0x0 ;  /* 0x0000000000007b1d */ /* 0x000fe20000010000 */
[C---:B---3--:R-:W-:Y:S01]  /*5ee0*/  VIADD R37, R35.reuse, UR6 ;  /* 0x0000000623257c36 */ /* 0x048fe20008000000 */
[----:B------:R-:W-:-:S02]  /*5ef0*/  LEA.HI.X.SX32 R35, R35, R2, 0x1, P6 ;  /* 0x0000000223237211 */ /* 0x000fc400030f0eff */
[----:B0-----:R-:W-:Y:S01]  /*5f00*/  PRMT R38, R61, 0x7632, R38 ;  /* 0x000076323d267816 */ /* 0x001fe20000000026 */
[----:B------:R-:W-:Y:S01]  /*5f10*/  VIADD R39, R37, UR6 ;  /* 0x0000000625277c36 */ /* 0x000fe20008000000 */
[----:B------:R-:W0:Y:S02]  /*5f20*/  LDS.128 R16, [R28] ;  /* 0x000000001c107984 */ /* 0x000e240000000c00 */
[----:B------:R-:W-:Y:S06]  /*5f30*/  BAR.SYNC.DEFER_BLOCKING 0x0 ;  /* 0x0000000000007b1d */ /* 0x000fec0000010000 */
[----:B------:R-:W-:Y:S02]  /*5f40*/  STSM.16.M88.4 [R56], R40 ;  /* 0x0000002838007844 */ /* 0x000fe40000000200 */
[----:B------:R-:W-:Y:S06]  /*5f50*/  BAR.SYNC.DEFER_BLOCKING 0x0 ;  /* 0x0000000000007b1d */ /* 0x000fec0000010000 */
[----:B------:R-:W3:Y:S02]  /*5f60*/  LDS.128 R12, [R28] ;  /* 0x000000001c0c7984 */ /* 0x000ee40000000c00 */
[----:B------:R-:W-:Y:S06]  /*5f70*/  BAR.SYNC.DEFER_BLOCKING 0x0 ;  /* 0x0000000000007b1d */ /* 0x000fec0000010000 */
[----:B------:R-:W-:Y:S02]  /*5f80*/  STSM.16.M88.4 [R56], R44 ;  /* 0x0000002c38007844 */ /* 0x000fe40000000200 */
[----:B------:R-:W-:Y:S06]  /*5f90*/  BAR.SYNC.DEFER_BLOCKING 0x0 ;  /* 0x0000000000007b1d */ /* 0x000fec0000010000 */
[----:B------:R-:W4:Y:S02]  /*5fa0*/  LDS.128 R8, [R28] ;  /* 0x000000001c087984 */ /* 0x000f240000000c00 */
[----:B------:R-:W-:Y:S06]  /*5fb0*/  BAR.SYNC.DEFER_BLOCKING 0x0 ;  /* 0x0000000000007b1d */ /* 0x000fec0000010000 */
[----:B------:R-:W-:Y:S02]  /*5fc0*/  STSM.16.M88.4 [R56], R48 ;  /* 0x0000003038007844 */ /* 0x000fe40000000200 */
[----:B------:R-:W-:Y:S06]  /*5fd0*/  BAR.SYNC.DEFER_BLOCKING 0x0 ;  /* 0x0000000000007b1d */ /* 0x000fec0000010000 */
[----:B------:R-:W5:Y:S02]  /*5fe0*/  LDS.128 R4, [R28] ;  /* 0x000000001c047984 */ /* 0x000f640000000c00 */
[----:B------:R-:W-:Y:S06]  /*5ff0*/  BAR.SYNC.DEFER_BLOCKING 0x0 ;  /* 0x0000000000007b1d */ /* 0x000fec0000010000 */
[----:B------:R-:W-:Y:S02]  /*6000*/  STSM.16.M88.4 [R56], R52 ;  /* 0x0000003438007844 */ /* 0x000fe40000000200 */
[----:B------:R-:W-:Y:S06]  /*6010*/  BAR.SYNC.DEFER_BLOCKING 0x0 ;  /* 0x0000000000007b1d */ /* 0x000fec0000010000 */
[----:B------:R1:W-:Y:S01]  /*6020*/  @P3 STG.E.U16 desc[UR14][R30.64], R60 ;  /* 0x0000003c1e003986 */ /* 0x0003e2000c10150e */
[----:B------:R-:W-:Y:S01]  /*6030*/  ISETP.LT.AND P3, PT, R29, UR7, !P0 ;  /* 0x000000071d007c0c */ /* 0x000fe2000c761270 */
[----:B------:R-:W-:Y:S01]  /*6040*/  VIADD R29, R3, 0x6 ;  /* 0x00000006031d7836 */ /* 0x000fe20000000000 */
[----:B-1----:R-:W-:-:S02]  /*6050*/  PRMT R31, R60, 0x7632, R31 ;  /* 0x000076323c1f7816 */ /* 0x002fc4000000001f */
[----:B------:R-:W-:-:S03]  /*6060*/  LEA R30, P6, R37, R0, 0x1 ;  /* 0x00000000251e7211 */ /* 0x000fc600078c08ff */
[----:B------:R1:W-:Y:S01]  /*6070*/  @P2 STG.E.U16 desc[UR14][R32.64], R31 ;  /* 0x0000001f20002986 */ /* 0x0003e2000c10150e */
[----:B------:R-:W-:Y:S01]  /*6080*/  ISETP.LT.AND P2, PT, R29, UR7, !P0 ;  /* 0x000000071d007c0c */ /* 0x000fe2000c741270 */
[----:B------:R-:W-:Y:S02]  /*6090*/  VIADD R29, R3, 0x7 ;  /* 0x00000007031d7836 */ /* 0x000fe40000000000 */
[----:B------:R2:W-:Y:S03]  /*60a0*/  @P1 STG.E.U16 desc[UR14][R34.64], R61 ;  /* 0x0000003d22001986 */ /* 0x0005e6000c10150e */
[----:B------:R-:W-:Y:S01]  /*60b0*/  ISETP.LT.AND P1, PT, R29, UR7, !P0 ;  /* 0x000000071d007c0c */ /* 0x000fe2000c721270 */
[----:B------:R-:W-:Y:S01]  /*60c0*/  VIADD R29, R3, 0x8 ;  /* 0x00000008031d7836 */ /* 0x000fe20000000000 */
[----:B-1----:R-:W-:Y:S01]  /*60d0*/  LEA.HI.X.SX32 R31, R37, R2, 0x1, P6 ;  /* 0x00000002251f7211 */ /* 0x002fe200030f0eff */
[C---:B------:R-:W-:Y:S01]  /*60e0*/  VIADD R33, R39.reuse, UR6 ;  /* 0x0000000627217c36 */ /* 0x040fe20008000000 */
[----:B------:R-:W-:-:S03]  /*60f0*/  LEA R36, P6, R39, R0, 0x1 ;  /* 0x0000000027247211 */ /* 0x000fc600078c08ff */
[----:B------:R1:W-:Y:S01]  /*6100*/  @P5 STG.E.U16 desc[UR14][R30.64], R38 ;  /* 0x000000261e005986 */ /* 0x0003e2000c10150e */
[----:B------:R-:W-:Y:S01]  /*6110*/  LEA.HI.X.SX32 R37, R39, R2, 0x1, P6 ;  /* 0x0000000227257211 */ /* 0x000fe200030f0eff */
[----:B--2---:R-:W-:Y:S01]  /*6120*/  VIADD R35, R33, UR6 ;  /* 0x0000000621237c36 */ /* 0x004fe20008000000 */
[----:B------:R-:W-:Y:S01]  /*6130*/  ISETP.LT.AND P5, PT, R29, UR7, !P0 ;  /* 0x000000071d007c0c */ /* 0x000fe2000c7a1270 */
[----:B------:R-:W-:Y:S01]  /*6140*/  VIADD R29, R3, 0x9 ;  /* 0x00000009031d7836 */ /* 0x000fe20000000000 */
[C---:B------:R-:W-:Y:S01]  /*6150*/  LEA R32, P6, R33.reuse, R0, 0x1 ;  /* 0x0000000021207211 */ /* 0x040fe200078c08ff */
[----:B------:R2:W-:Y:S01]  /*6160*/  @P4 STG.E.U16 desc[UR14][R36.64], R62 ;  /* 0x0000003e24004986 */ /* 0x0005e2000c10150e */
[----:B------:R-:W-:Y:S02]  /*6170*/  PRMT R39, R62, 0x7632, R39 ;  /* 0x000076323e277816 */ /* 0x000fe40000000027 */
[----:B------:R-:W-:Y:S02]  /*6180*/  LEA.HI.X.SX32 R33, R33, R2, 0x1, P6 ;  /* 0x0000000221217211 */ /* 0x000fe400030f0eff */
[----:B------:R-:W-:Y:S01]  /*6190*/  ISETP.LT.AND P4, PT, R29, UR7, !P0 ;  /* 0x000000071d007c0c */ /* 0x000fe2000c781270 */
[----:B------:R-:W-:Y:S01]  /*61a0*/  VIADD R29, R3, 0xa ;  /* 0x0000000a031d7836 */ /* 0x000fe20000000000 */
[C---:B------:R-:W-:Y:S01]  /*61b0*/  LEA R34, P6, R35.reuse, R0, 0x1 ;  /* 0x0000000023227211 */ /* 0x040fe200078c08ff */
[----:B-1----:R-:W-:Y:S01]  /*61c0*/  VIADD R31, R35, UR6 ;  /* 0x00000006231f7c36 */ /* 0x002fe20008000000 */
[----:B------:R1:W-:Y:S01]  /*61d0*/  @P3 STG.E.U16 desc[UR14][R32.64], R39 ;  /* 0x0000002720003986 */ /* 0x0003e2000c10150e */
[----:B------:R-:W-:-:S02]  /*61e0*/  PRMT R38, R63, 0x7632, R38 ;  /* 0x000076323f267816 */ /* 0x000fc40000000026 */
[----:B------:R-:W-:Y:S01]  /*61f0*/  LEA.HI.X.SX32 R35, R35, R2, 0x1, P6 ;  /* 0x0000000223237211 */ /* 0x000fe200030f0eff */
[----:B--2---:R-:W-:Y:S01]  /*6200*/  VIADD R37, R31, UR6 ;  /* 0x000000061f257c36 */ /* 0x004fe20008000000 */
[----:B------:R-:W-:Y:S01]  /*6210*/  ISETP.LT.AND P3, PT, R29, UR7, !P0 ;  /* 0x000000071d007c0c */ /* 0x000fe2000c761270 */
[----:B------:R-:W-:Y:S01]  /*6220*/  VIADD R29, R3, 0xb ;  /* 0x0000000b031d7836 */ /* 0x000fe20000000000 */
[----:B------:R-:W-:Y:S01]  /*6230*/  LEA R30, P6, R31, R0, 0x1 ;  /* 0x000000001f1e7211 */ /* 0x000fe200078c08ff */
[----:B------:R2:W-:Y:S03]  /*6240*/  @P2 STG.E.U16 desc[UR14][R34.64], R63 ;  /* 0x0000003f22002986 */ /* 0x0005e6000c10150e */
[----:B------:R-:W-:Y:S01]  /*6250*/  ISETP.LT.AND P2, PT, R29, UR7, !P0 ;  /* 0x000000071d007c0c */ /* 0x000fe2000c741270 */
[----:B------:R-:W-:Y:S01]  /*6260*/  VIADD R29, R3, 0xc ;  /* 0x0000000c031d7836 */ /* 0x000fe20000000000 */
[----:B------:R-:W-:Y:S01]  /*6270*/  LEA.HI.X.SX32 R31, R31, R2, 0x1, P6 ;  /* 0x000000021f1f7211 */ /* 0x000fe200030f0eff */
[C---:B-1----:R-:W-:Y:S01]  /*6280*/  VIADD R33, R37.reuse, UR6 ;  /* 0x0000000625217c36 */ /* 0x042fe20008000000 */
[----:B------:R-:W-:-:S03]  /*6290*/  LEA R36, P6, R37, R0, 0x1 ;  /* 0x0000000025247211 */ /* 0x000fc600078c08ff */
[----:B------:R1:W-:Y:S01]  /*62a0*/  @P1 STG.E.U16 desc[UR14][R30.64], R38 ;  /* 0x000000261e001986 */ /* 0x0003e2000c10150e */
[----:B------:R-:W-:Y:S01]  /*62b0*/  LEA.HI.X.SX32 R37, R37, R2, 0x1, P6 ;  /* 0x0000000225257211 */ /* 0x000fe200030f0eff */
[----:B--2---:R-:W-:Y:S01]  /*62c0*/  VIADD R35, R33, UR6 ;  /* 0x0000000621237c36 */ /* 0x004fe20008000000 */
[----:B------:R-:W-:Y:S01]  /*62d0*/  ISETP.LT.AND P1, PT, R29, UR7, !P0 ;  /* 0x000000071d007c0c */ /* 0x000fe2000c721270 */
[----:B------:R-:W-:Y:S01]  /*62e0*/  VIADD R29, R3, 0xd ;  /* 0x0000000d031d7836 */ /* 0x000fe20000000000 */
[C---:B------:R-:W-:Y:S01]  /*62f0*/  LEA R32, P6, R33.reuse, R0, 0x1 ;  /* 0x0000000021207211 */ /* 0x040fe200078c08ff */
[----:B------:R2:W-:Y:S03]  /*6300*/  @P5 STG.E.U16 desc[UR14][R36.64], R24 ;  /* 0x0000001824005986 */ /* 0x0005e6000c10150e */
[----:B------:R-:W-:Y:S02]  /*6310*/  LEA.HI.X.SX32 R33, R33, R2, 0x1, P6 ;  /* 0x0000000221217211 */ /* 0x000fe400030f0eff */
[----:B------:R-:W-:Y:S01]  /*6320*/  ISETP.LT.AND P5, PT, R29, UR7, !P0 ;  /* 0x000000071d007c0c */ /* 0x000fe2000c7a1270 */
[----:B------:R-:W-:Y:S01]  /*6330*/  VIADD R29, R3, 0xe ;  /* 0x0000000e031d7836 */ /* 0x000fe20000000000 */
[C---:B------:R-:W-:Y:S01]  /*6340*/  LEA R34, P6, R35.reuse, R0, 0x1 ;  /* 0x0000000023227211 */ /* 0x040fe200078c08ff */
[----:B-1----:R-:W-:-:S03]  /*6350*/  VIADD R31, R35, UR6 ;  /* 0x00000006231f7c36 */ /* 0x002fc60008000000 */
[----:B------:R-:W-:Y:S02]  /*6360*/  LEA.HI.X.SX32 R35, R35, R2, 0x1, P6 ;  /* 0x0000000223237211 */ /* 0x000fe400030f0eff */
[----:B--2---:R-:W-:Y:S01]  /*6370*/  PRMT R37, R24, 0x7632, R37 ;  /* 0x0000763218257816 */ /* 0x004fe20000000025 */
[----:B------:R-:W-:Y:S01]  /*6380*/  VIADD R24, R3, 0xf ;  /* 0x0000000f03187836 */ /* 0x000fe20000000000 */
[----:B------:R-:W-:-:S03]  /*6390*/  LEA R30, P6, R31, R0, 0x1 ;  /* 0x000000001f1e7211 */ /* 0x000fc600078c08ff */
[----:B------:R1:W-:Y:S01]  /*63a0*/  @P4 STG.E.U16 desc[UR14][R32.64], R37 ;  /* 0x0000002520004986 */ /* 0x0003e2000c10150e */
[----:B------:R-:W-:Y:S01]  /*63b0*/  ISETP.LT.AND P4, PT, R29, UR7, !P0 ;  /* 0x000000071d007c0c */ /* 0x000fe2000c781270 */
[C---:B------:R-:W-:Y:S01]  /*63c0*/  VIADD R29, R31.reuse, UR6 ;  /* 0x000000061f1d7c36 */ /* 0x040fe20008000000 */
[----:B------:R-:W-:Y:S01]  /*63d0*/  LEA.HI.X.SX32 R31, R31, R2, 0x1, P6 ;  /* 0x000000021f1f7211 */ /* 0x000fe200030f0eff */
[----:B------:R2:W-:Y:S01]  /*63e0*/  @P3 STG.E.U16 desc[UR14][R34.64], R25 ;  /* 0x0000001922003986 */ /* 0x0005e2000c10150e */
[----:B------:R-:W-:Y:S01]  /*63f0*/  ISETP.LT.AND P3, PT, R24, UR7, !P0 ;  /* 0x0000000718007c0c */ /* 0x000fe2000c761270 */
[----:B------:R-:W-:Y:S01]  /*6400*/  VIADD R24, R3, 0x10 ;  /* 0x0000001003187836 */ /* 0x000fe20000000000 */
[C---:B------:R-:W-:Y:S01]  /*6410*/  LEA R36, P6, R29.reuse, R0, 0x1 ;  /* 0x000000001d247211 */ /* 0x040fe200078c08ff */
[----:B-1----:R-:W-:-:S03]  /*6420*/  VIADD R33, R29, UR6 ;  /* 0x000000061d217c36 */ /* 0x002fc60008000000 */
[----:B------:R-:W-:Y:S01]  /*6430*/  LEA.HI.X.SX32 R37, R29, R2, 0x1, P6 ;  /* 0x000000021d257211 */ /* 0x000fe200030f0eff */
[----:B------:R-:W-:Y:S01]  /*6440*/  VIADD R29, R3, 0x12 ;  /* 0x00000012031d7836 */ /* 0x000fe20000000000 */
[----:B--2---:R-:W-:Y:S01]  /*6450*/  PRMT R35, R25, 0x7632, R35 ;  /* 0x0000763219237816 */ /* 0x004fe20000000023 */
[C---:B------:R-:W-:Y:S01]  /*6460*/  VIADD R25, R33.reuse, UR6 ;  /* 0x0000000621197c36 */ /* 0x040fe20008000000 */
[----:B------:R-:W-:-:S03]  /*6470*/  LEA R32, P6, R33, R0, 0x1 ;  /* 0x0000000021207211 */ /* 0x000fc600078c08ff */
[----:B------:R1:W-:Y:S01]  /*6480*/  @P2 STG.E.U16 desc[UR14][R30.64], R35 ;  /* 0x000000231e002986 */ /* 0x0003e2000c10150e */
[----:B------:R-:W-:Y:S01]  /*6490*/  ISETP.LT.AND P2, PT, R24, UR7, !P0 ;  /* 0x0000000718007c0c */ /* 0x000fe2000c741270 */
[----:B------:R-:W-:Y:S01]  /*64a0*/  VIADD R24, R3, 0x11 ;  /* 0x0000001103187836 */ /* 0x000fe20000000000 */
[----:B------:R-:W-:Y:S01]  /*64b0*/  LEA.HI.X.SX32 R33, R33, R2, 0x1, P6 ;  /* 0x0000000221217211 */ /* 0x000fe200030f0eff */
[----:B------:R2:W-:Y:S03]  /*64c0*/  @P1 STG.E.U16 desc[UR14][R36.64], R26 ;  /* 0x0000001a24001986 */ /* 0x0005e6000c10150e */
[----:B------:R-:W-:Y:S02]  /*64d0*/  ISETP.LT.AND P1, PT, R24, UR7, !P0 ;  /* 0x0000000718007c0c */ /* 0x000fe4000c721270 */
[C---:B------:R-:W-:Y:S01]  /*64e0*/  LEA R24, P6, R25.reuse, R0, 0x1 ;  /* 0x0000000019187211 */ /* 0x040fe200078c08ff */
[----:B-1----:R-:W-:-:S03]  /*64f0*/  VIADD R31, R25, UR6 ;  /* 0x00000006191f7c36 */ /* 0x002fc60008000000 */
[----:B------:R-:W-:Y:S02]  /*6500*/  LEA.HI.X.SX32 R25, R25, R2, 0x1, P6 ;  /* 0x0000000219197211 */ /* 0x000fe400030f0eff */
[----:B--2---:R-:W-:Y:S01]  /*6510*/  PRMT R37, R26, 0x7632, R37 ;  /* 0x000076321a257816 */ /* 0x004fe20000000025 */
[----:B------:R-:W-:Y:S01]  /*6520*/  VIADD R26, R3, 0x13 ;  /* 0x00000013031a7836 */ /* 0x000fe20000000000 */
[----:B------:R-:W-:Y:S02]  /*6530*/  LEA R30, P6, R31, R0, 0x1 ;  /* 0x000000001f1e7211 */ /* 0x000fe400078c08ff */
[----:B------:R-:W-:Y:S01]  /*6540*/  PRMT R36, R27, 0x7632, R36 ;  /* 0x000076321b247816 */ /* 0x000fe20000000024 */
        /* <DEDUP_REMOVED lines=8> */
[----:B------:R0:W-:Y:S03]  /*65d0*/  @P3 STG.E.U16 desc[UR14][R30.64], R36 ;  /* 0x000000241e003986 */ /* 0x0001e6000c10150e */
[C---:B------:R-:W-:Y:S01]  /*65e0*/  LEA.HI.X.SX32 R35, R29.reuse, R2, 0x1, P6 ;  /* 0x000000021d237211 */ /* 0x040fe200030f0eff */
[----:B-1----:R-:W-:Y:S01]  /*65f0*/  VIADD R33, R29, UR6 ;  /* 0x000000061d217c36 */ /* 0x002fe20008000000 */
[----:B------:R-:W-:Y:S01]  /*6600*/  ISETP.LT.AND P3, PT, R26, UR7, !P0 ;  /* 0x000000071a007c0c */ /* 0x000fe2000c761270 */
[----:B------:R-:W-:-:S02]  /*6610*/  VIADD R26, R3, 0x16 ;  /* 0x00000016031a7836 */ /* 0x000fc40000000000 */
[----:B--2---:R-:W-:Y:S01]  /*6620*/  VIADD R24, R3, 0x15 ;  /* 0x0000001503187836 */ /* 0x004fe20000000000 */
[C---:B------:R-:W-:Y:S01]  /*6630*/  LEA R32, P6, R33.reuse, R0, 0x1 ;  /* 0x0000000021207211 */ /* 0x040fe200078c08ff */
[C---:B------:R-:W-:Y:S01]  /*6640*/  VIADD R25, R33.reuse, UR6 ;  /* 0x0000000621197c36 */ /* 0x040fe20008000000 */
[----:B------:R1:W-:Y:S01]  /*6650*/  @P2 STG.E.U16 desc[UR14][R34.64], R20 ;  /* 0x0000001422002986 */ /* 0x0003e2000c10150e */
[----:B0-----:R-:W-:Y:S02]  /*6660*/  PRMT R31, R20, 0x7632, R31 ;  /* 0x00007632141f7816 */ /* 0x001fe4000000001f */
[----:B------:R-:W-:Y:S01]  /*6670*/  LEA.HI.X.SX32 R33, R33, R2, 0x1, P6 ;  /* 0x0000000221217211 */ /* 0x000fe200030f0eff */
[C---:B------:R-:W-:Y:S01]  /*6680*/  VIADD R27, R25.reuse, UR6 ;  /* 0x00000006191b7c36 */ /* 0x040fe20008000000 */
[----:B------:R-:W-:Y:S02]  /*6690*/  ISETP.LT.AND P2, PT, R24, UR7, !P0 ;  /* 0x0000000718007c0c */ /* 0x000fe4000c741270 */
[----:B------:R-:W-:Y:S01]  /*66a0*/  LEA R24, P6, R25, R0, 0x1 ;  /* 0x0000000019187211 */ /* 0x000fe200078c08ff */
[----:B------:R0:W-:Y:S01]  /*66b0*/  @P1 STG.E.U16 desc[UR14][R32.64], R31 ;  /* 0x0000001f20001986 */ /* 0x0001e2000c10150e */
[----:B------:R-:W-:Y:S01]  /*66c0*/  ISETP.LT.AND P1, PT, R26, UR7, !P0 ;  /* 0x000000071a007c0c */ /* 0x000fe2000c721270 */
[----:B------:R-:W-:Y:S01]  /*66d0*/  VIADD R29, R27, UR6 ;  /* 0x000000061b1d7c36 */ /* 0x000fe20008000000 */
[----:B------:R-:W-:Y:S01]  /*66e0*/  LEA.HI.X.SX32 R25, R25, R2, 0x1, P6 ;  /* 0x0000000219197211 */ /* 0x000fe200030f0eff */
[----:B-1----:R-:W-:Y:S01]  /*66f0*/  VIADD R20, R3, 0x17 ;  /* 0x0000001703147836 */ /* 0x002fe20000000000 */
[----:B------:R-:W-:-:S03]  /*6700*/  LEA R26, P6, R27, R0, 0x1 ;  /* 0x000000001b1a7211 */ /* 0x000fc600078c08ff */
[----:B------:R1:W-:Y:S01]  /*6710*/  @P5 STG.E.U16 desc[UR14][R24.64], R21 ;  /* 0x0000001518005986 */ /* 0x0003e2000c10150e */
[----:B------:R-:W-:Y:S01]  /*6720*/  ISETP.LT.AND P5, PT, R20, UR7, !P0 ;  /* 0x0000000714007c0c */ /* 0x000fe2000c7a1270 */
[----:B------:R-:W-:Y:S01]  /*6730*/  VIADD R20, R3, 0x18 ;  /* 0x0000001803147836 */ /* 0x000fe20000000000 */
[----:B------:R-:W-:Y:S01]  /*6740*/  LEA.HI.X.SX32 R27, R27, R2, 0x1, P6 ;  /* 0x000000021b1b7211 */ /* 0x000fe200030f0eff */
[C---:B0-----:R-:W-:Y:S01]  /*6750*/  VIADD R33, R29.reuse, UR6 ;  /* 0x000000061d217c36 */ /* 0x041fe20008000000 */
[----:B------:R-:W-:-:S04]  /*6760*/  LEA R30, P6, R29, R0, 0x1 ;  /* 0x000000001d1e7211 */ /* 0x000fc800078c08ff */
[----:B------:R-:W-:Y:S02]  /*6770*/  LEA.HI.X.SX32 R31, R29, R2, 0x1, P6 ;  /* 0x000000021d1f7211 */ /* 0x000fe400030f0eff */
[----:B------:R-:W-:Y:S01]  /*6780*/  LEA R32, P6, R33, R0, 0x1 ;  /* 0x0000000021207211 */ /* 0x000fe200078c08ff */
[----:B-1----:R-:W-:Y:S01]  /*6790*/  VIADD R24, R3, 0x1a ;  /* 0x0000001a03187836 */ /* 0x002fe20000000000 */
[----:B------:R-:W-:Y:S01]  /*67a0*/  PRMT R25, R21, 0x7632, R25 ;  /* 0x0000763215197816 */ /* 0x000fe20000000019 */
[C---:B------:R-:W-:Y:S01]  /*67b0*/  VIADD R21, R33.reuse, UR6 ;  /* 0x0000000621157c36 */ /* 0x040fe20008000000 */
[----:B------:R-:W-:Y:S02]  /*67c0*/  LEA.HI.X.SX32 R33, R33, R2, 0x1, P6 ;  /* 0x0000000221217211 */ /* 0x000fe400030f0eff */
[----:B------:R-:W-:Y:S01]  /*67d0*/  PRMT R29, R22, 0x7632, R29 ;  /* 0x00007632161d7816 */ /* 0x000fe2000000001d */
[----:B------:R0:W-:Y:S01]  /*67e0*/  @P4 STG.E.U16 desc[UR14][R26.64], R25 ;  /* 0x000000191a004986 */ /* 0x0001e2000c10150e */
[----:B------:R-:W-:Y:S01]  /*67f0*/  ISETP.LT.AND P4, PT, R20, UR7, !P0 ;  /* 0x0000000714007c0c */ /* 0x000fe2000c781270 */
[----:B------:R-:W-:-:S02]  /*6800*/  VIADD R20, R3, 0x19 ;  /* 0x0000001903147836 */ /* 0x000fc40000000000 */
[----:B------:R1:W-:Y:S03]  /*6810*/  @P3 STG.E.U16 desc[UR14][R30.64], R22 ;  /* 0x000000161e003986 */ /* 0x0003e6000c10150e */
[----:B------:R-:W-:Y:S01]  /*6820*/  ISETP.LT.AND P3, PT, R20, UR7, !P0 ;  /* 0x0000000714007c0c */ /* 0x000fe2000c761270 */
[----:B------:R2:W-:Y:S01]  /*6830*/  @P2 STG.E.U16 desc[UR14][R32.64], R29 ;  /* 0x0000001d20002986 */ /* 0x0005e2000c10150e */
[C---:B------:R-:W-:Y:S02]  /*6840*/  LEA R20, P6, R21.reuse, R0, 0x1 ;  /* 0x0000000015147211 */ /* 0x040fe400078c08ff */
[----:B------:R-:W-:Y:S01]  /*6850*/  ISETP.LT.AND P2, PT, R24, UR7, !P0 ;  /* 0x0000000718007c0c */ /* 0x000fe2000c741270 */
[C---:B0-----:R-:W-:Y:S01]  /*6860*/  VIADD R25, R21.reuse, UR6 ;  /* 0x0000000615197c36 */ /* 0x041fe20008000000 */
[----:B------:R-:W-:-:S03]  /*6870*/  LEA.HI.X.SX32 R21, R21, R2, 0x1, P6 ;  /* 0x0000000215157211 */ /* 0x000fc600030f0eff */
[C---:B------:R-:W-:Y:S01]  /*6880*/  VIADD R27, R25.reuse, UR6 ;  /* 0x00000006191b7c36 */ /* 0x040fe20008000000 */
[----:B------:R-:W-:Y:S01]  /*6890*/  LEA R24, P6, R25, R0, 0x1 ;  /* 0x0000000019187211 */ /* 0x000fe200078c08ff */
[----:B-1----:R-:W-:Y:S01]  /*68a0*/  VIADD R22, R3, 0x1b ;  /* 0x0000001b03167836 */ /* 0x002fe20000000000 */
[----:B------:R0:W-:Y:S01]  /*68b0*/  @P1 STG.E.U16 desc[UR14][R20.64], R23 ;  /* 0x0000001714001986 */ /* 0x0001e2000c10150e */
[----:B--2---:R-:W-:Y:S01]  /*68c0*/  VIADD R29, R27, UR6 ;  /* 0x000000061b1d7c36 */ /* 0x004fe20008000000 */
[----:B------:R-:W-:Y:S02]  /*68d0*/  LEA.HI.X.SX32 R25, R25, R2, 0x1, P6 ;  /* 0x0000000219197211 */ /* 0x000fe400030f0eff */
[----:B------:R-:W-:Y:S02]  /*68e0*/  LEA R26, P6, R27, R0, 0x1 ;  /* 0x000000001b1a7211 */ /* 0x000fe400078c08ff */
[----:B------:R-:W-:Y:S02]  /*68f0*/  PRMT R31, R23, 0x7632, R31 ;  /* 0x00007632171f7816 */ /* 0x000fe4000000001f */
[----:B------:R-:W-:Y:S01]  /*6900*/  ISETP.LT.AND P1, PT, R22, UR7, !P0 ;  /* 0x0000000716007c0c */ /* 0x000fe2000c721270 */
[----:B------:R-:W-:Y:S01]  /*6910*/  VIADD R22, R3, 0x1c ;  /* 0x0000001c03167836 */ /* 0x000fe20000000000 */
[----:B------:R-:W-:Y:S01]  /*6920*/  LEA.HI.X.SX32 R27, R27, R2, 0x1, P6 ;  /* 0x000000021b1b7211 */ /* 0x000fe200030f0eff */
[----:B------:R1:W-:Y:S01]  /*6930*/  @P5 STG.E.U16 desc[UR14][R24.64], R31 ;  /* 0x0000001f18005986 */ /* 0x0003e2000c10150e */
[----:B0-----:R-:W-:Y:S01]  /*6940*/  VIADD R20, R3, 0x1d ;  /* 0x0000001d03147836 */ /* 0x001fe20000000000 */
[C---:B------:R-:W-:Y:S01]  /*6950*/  LEA R30, P6, R29.reuse, R0, 0x1 ;  /* 0x000000001d1e7211 */ /* 0x040fe200078c08ff */
[----:B------:R-:W-:Y:S01]  /*6960*/  VIADD R21, R29, UR6 ;  /* 0x000000061d157c36 */ /* 0x000fe20008000000 */
[----:B------:R0:W-:Y:S01]  /*6970*/  @P4 STG.E.U16 desc[UR14][R26.64], R16 ;  /* 0x000000101a004986 */ /* 0x0001e2000c10150e */
[----:B------:R-:W-:Y:S01]  /*6980*/  ISETP.LT.AND P5, PT, R22, UR7, !P0 ;  /* 0x0000000716007c0c */ /* 0x000fe2000c7a1270 */
[----:B------:R-:W-:Y:S01]  /*6990*/  VIADD R22, R3, 0x1e ;  /* 0x0000001e03167836 */ /* 0x000fe20000000000 */
[----:B------:R-:W-:Y:S01]  /*69a0*/  ISETP.LT.AND P4, PT, R20, UR7, !P0 ;  /* 0x0000000714007c0c */ /* 0x000fe2000c781270 */
[----:B------:R-:W-:Y:S01]  /*69b0*/  VIADD R23, R21, UR6 ;  /* 0x0000000615177c36 */ /* 0x000fe20008000000 */
[----:B-1----:R-:W-:-:S03]  /*69c0*/  LEA.HI.X.SX32 R31, R29, R2, 0x1, P6 ;  /* 0x000000021d1f7211 */ /* 0x002fc600030f0eff */
[----:B------:R-:W-:Y:S01]  /*69d0*/  VIADD R25, R23, UR6 ;  /* 0x0000000617197c36 */ /* 0x000fe20008000000 */
[----:B------:R-:W-:Y:S02]  /*69e0*/  LEA R20, P6, R21, R0, 0x1 ;  /* 0x0000000015147211 */ /* 0x000fe400078c08ff */
[----:B0-----:R-:W-:Y:S01]  /*69f0*/  PRMT R27, R16, 0x7632, R27 ;  /* 0x00007632101b7816 */ /* 0x001fe2000000001b */
[----:B------:R-:W-:Y:S01]  /*6a00*/  VIADD R16, R3, 0x1f ;  /* 0x0000001f03107836 */ /* 0x000fe20000000000 */
[----:B------:R-:W-:-:S03]  /*6a10*/  LEA.HI.X.SX32 R21, R21, R2, 0x1, P6 ;  /* 0x0000000215157211 */ /* 0x000fc600030f0eff */
[----:B------:R0:W-:Y:S01]  /*6a20*/  @P3 STG.E.U16 desc[UR14][R30.64], R27 ;  /* 0x0000001b1e003986 */ /* 0x0001e2000c10150e */
[----:B------:R-:W-:Y:S02]  /*6a30*/  ISETP.LT.AND P3, PT, R22, UR7, !P0 ;  /* 0x0000000716007c0c */ /* 0x000fe4000c761270 */
[----:B------:R-:W-:Y:S01]  /*6a40*/  LEA R22, P6, R23, R0, 0x1 ;  /* 0x0000000017167211 */ /* 0x000fe200078c08ff */
[----:B------:R1:W-:Y:S01]  /*6a50*/  @P2 STG.E.U16 desc[UR14][R20.64], R17 ;  /* 0x0000001114002986 */ /* 0x0003e2000c10150e */
[----:B------:R-:W-:Y:S01]  /*6a60*/  ISETP.LT.AND P2, PT, R16, UR7, !P0 ;  /* 0x0000000710007c0c */ /* 0x000fe2000c741270 */
[----:B------:R-:W-:Y:S01]  /*6a70*/  VIADD R16, R3, 0x20 ;  /* 0x0000002003107836 */ /* 0x000fe20000000000 */
[----:B------:R-:W-:Y:S01]  /*6a80*/  LEA.HI.X.SX32 R23, R23, R2, 0x1, P6 ;  /* 0x0000000217177211 */ /* 0x000fe200030f0eff */
[----:B------:R-:W2:Y:S01]  /*6a90*/  LDS.128 R28, [R28] ;  /* 0x000000001c1c7984 */ /* 0x000ea20000000c00 */
[C---:B------:R-:W-:Y:S01]  /*6aa0*/  LEA R24, P6, R25.reuse, R0, 0x1 ;  /* 0x0000000019187211 */ /* 0x040fe200078c08ff */
[----:B0-----:R-:W-:-:S03]  /*6ab0*/  VIADD R27, R25, UR6 ;  /* 0x00000006191b7c36 */ /* 0x001fc60008000000 */
[----:B------:R-:W-:Y:S02]  /*6ac0*/  LEA.HI.X.SX32 R25, R25, R2, 0x1, P6 ;  /* 0x0000000219197211 */ /* 0x000fe400030f0eff */
[----:B-1----:R-:W-:Y:S01]  /*6ad0*/  PRMT R21, R17, 0x7632, R21 ;  /* 0x0000763211157816 */ /* 0x002fe20000000015 */
[C---:B------:R-:W-:Y:S01]  /*6ae0*/  VIADD R17, R27.reuse, UR6 ;  /* 0x000000061b117c36 */ /* 0x040fe20008000000 */
[----:B------:R-:W-:Y:S01]  /*6af0*/  LEA R26, P6, R27, R0, 0x1 ;  /* 0x000000001b1a7211 */ /* 0x000fe200078c08ff */
[C---:B------:R-:W-:Y:S02]  /*6b00*/  VIADD R20, R3.reuse, 0x22 ;  /* 0x0000002203147836 */ /* 0x040fe40000000000 */
[----:B------:R0:W-:Y:S01]  /*6b10*/  @P1 STG.E.U16 desc[UR14][R22.64], R21 ;  /* 0x0000001516001986 */ /* 0x0001e2000c10150e */
[----:B------:R-:W-:Y:S01]  /*6b20*/  ISETP.LT.AND P1, PT, R16, UR7, !P0 ;  /* 0x0000000710007c0c */ /* 0x000fe2000c721270 */
[----:B------:R-:W-:Y:S01]  /*6b30*/  VIADD R16, R3, 0x21 ;  /* 0x0000002103107836 */ /* 0x000fe20000000000 */
[----:B------:R-:W-:Y:S01]  /*6b40*/  LEA.HI.X.SX32 R27, R27, R2, 0x1, P6 ;  /* 0x000000021b1b7211 */ /* 0x000fe200030f0eff */
[----:B------:R1:W-:Y:S03]  /*6b50*/  @P5 STG.E.U16 desc[UR14][R24.64], R18 ;  /* 0x0000001218005986 */ /* 0x0003e6000c10150e */
[----:B------:R-:W-:-:S02]  /*6b60*/  ISETP.LT.AND P5, PT, R16, UR7, !P0 ;  /* 0x0000000710007c0c */ /* 0x000fc4000c7a1270 */
[C---:B------:R-:W-:Y:S01]  /*6b70*/  LEA R16, P6, R17.reuse, R0, 0x1 ;  /* 0x0000000011107211 */ /* 0x040fe200078c08ff */
[----:B0-----:R-:W-:-:S03]  /*6b80*/  VIADD R21, R17, UR6 ;  /* 0x0000000611157c36 */ /* 0x001fc60008000000 */
[----:B------:R-:W-:Y:S02]  /*6b90*/  LEA.HI.X.SX32 R17, R17, R2, 0x1, P6 ;  /* 0x0000000211117211 */ /* 0x000fe400030f0eff */
[----:B-1----:R-:W-:Y:S01]  /*6ba0*/  PRMT R25, R18, 0x7632, R25 ;  /* 0x0000763212197816 */ /* 0x002fe20000000019 */
[----:B------:R-:W-:Y:S02]  /*6bb0*/  VIADD R23, R21, UR6 ;  /* 0x0000000615177c36 */ /* 0x000fe40008000000 */
[----:B------:R-:W-:Y:S02]  /*6bc0*/  VIADD R18, R3, 0x23 ;  /* 0x0000002303127836 */ /* 0x000fe40000000000 */
[----:B------:R0:W-:Y:S01]  /*6bd0*/  @P4 STG.E.U16 desc[UR14][R26.64], R25 ;  /* 0x000000191a004986 */ /* 0x0001e2000c10150e */
[----:B------:R-:W-:Y:S02]  /*6be0*/  ISETP.LT.AND P4, PT, R20, UR7, !P0 ;  /* 0x0000000714007c0c */ /* 0x000fe4000c781270 */
[----:B------:R-:W-:Y:S01]  /*6bf0*/  LEA R20, P6, R21, R0, 0x1 ;  /* 0x0000000015147211 */ /* 0x000fe200078c08ff */
[----:B------:R1:W-:Y:S01]  /*6c00*/  @P3 STG.E.U16 desc[UR14][R16.64], R19 ;  /* 0x0000001310003986 */ /* 0x0003e2000c10150e */
[----:B------:R-:W-:Y:S01]  /*6c10*/  ISETP.LT.AND P3, PT, R18, UR7, !P0 ;  /* 0x0000000712007c0c */ /* 0x000fe2000c761270 */
[----:B------:R-:W-:Y:S01]  /*6c20*/  VIADD R18, R3, 0x24 ;  /* 0x0000002403127836 */ /* 0x000fe20000000000 */
[----:B------:R-:W-:-:S02]  /*6c30*/  LEA.HI.X.SX32 R21, R21, R2, 0x1, P6 ;  /* 0x0000000215157211 */ /* 0x000fc400030f0eff */
[C---:B------:R-:W-:Y:S01]  /*6c40*/  LEA R22, P6, R23.reuse, R0, 0x1 ;  /* 0x0000000017167211 */ /* 0x040fe200078c08ff */
[----:B0-----:R-:W-:Y:S01]  /*6c50*/  VIADD R25, R23, UR6 ;  /* 0x0000000617197c36 */ /* 0x001fe20008000000 */
[----:B------:R-:W-:Y:S02]  /*6c60*/  PRMT R26, R19, 0x7632, R26 ;  /* 0x00007632131a7816 */ /* 0x000fe4000000001a */
[----:B------:R-:W-:Y:S01]  /*6c70*/  LEA.HI.X.SX32 R23, R23, R2, 0x1, P6 ;  /* 0x0000000217177211 */ /* 0x000fe200030f0eff */
[----:B-1----:R-:W-:Y:S01]  /*6c80*/  VIADD R16, R3, 0x25 ;  /* 0x0000002503107836 */ /* 0x002fe20000000000 */
[C---:B------:R-:W-:Y:S01]  /*6c90*/  LEA R24, P6, R25.reuse, R0, 0x1 ;  /* 0x0000000019187211 */ /* 0x040fe200078c08ff */
[----:B------:R-:W-:Y:S01]  /*6ca0*/  VIADD R17, R25, UR6 ;  /* 0x0000000619117c36 */ /* 0x000fe20008000000 */
[----:B------:R0:W-:Y:S01]  /*6cb0*/  @P2 STG.E.U16 desc[UR14][R20.64], R26 ;  /* 0x0000001a14002986 */ /* 0x0001e2000c10150e */
[----:B------:R-:W-:Y:S01]  /*6cc0*/  ISETP.LT.AND P2, PT, R18, UR7, !P0 ;  /* 0x0000000712007c0c */ /* 0x000fe2000c741270 */
[----:B------:R-:W-:Y:S01]  /*6cd0*/  VIADD R18, R3, 0x26 ;  /* 0x0000002603127836 */ /* 0x000fe20000000000 */
[----:B------:R-:W-:Y:S01]  /*6ce0*/  LEA.HI.X.SX32 R25, R25, R2, 0x1, P6 ;  /* 0x0000000219197211 */ /* 0x000fe200030f0eff */
[----:B---3--:R1:W-:Y:S01]  /*6cf0*/  @P1 STG.E.U16 desc[UR14][R22.64], R12 ;  /* 0x0000000c16001986 */ /* 0x0083e2000c10150e */
[----:B------:R-:W-:Y:S01]  /*6d00*/  ISETP.LT.AND P1, PT, R16, UR7, !P0 ;  /* 0x0000000710007c0c */ /* 0x000fe2000c721270 */
[C---:B------:R-:W-:Y:S01]  /*6d10*/  VIADD R19, R17.reuse, UR6 ;  /* 0x0000000611137c36 */ /* 0x040fe20008000000 */
[----:B------:R-:W-:-:S04]  /*6d20*/  LEA R16, P6, R17, R0, 0x1 ;  /* 0x0000000011107211 */ /* 0x000fc800078c08ff */
[----:B------:R-:W-:Y:S01]  /*6d30*/  LEA.HI.X.SX32 R17, R17, R2, 0x1, P6 ;  /* 0x0000000211117211 */ /* 0x000fe200030f0eff */
[----:B0-----:R-:W-:Y:S01]  /*6d40*/  VIADD R21, R19, UR6 ;  /* 0x0000000613157c36 */ /* 0x001fe20008000000 */
[----:B-1----:R-:W-:Y:S01]  /*6d50*/  PRMT R23, R12, 0x7632, R23 ;  /* 0x000076320c177816 */ /* 0x002fe20000000017 */
[----:B------:R-:W-:-:S04]  /*6d60*/  VIADD R12, R3, 0x27 ;  /* 0x00000027030c7836 */ /* 0x000fc80000000000 */
[----:B------:R0:W-:Y:S01]  /*6d70*/  @P5 STG.E.U16 desc[UR14][R24.64], R23 ;  /* 0x0000001718005986 */ /* 0x0001e2000c10150e */
[----:B------:R-:W-:Y:S02]  /*6d80*/  ISETP.LT.AND P5, PT, R18, UR7, !P0 ;  /* 0x0000000712007c0c */ /* 0x000fe4000c7a1270 */
[----:B------:R-:W-:Y:S01]  /*6d90*/  LEA R18, P6, R19, R0, 0x1 ;  /* 0x0000000013127211 */ /* 0x000fe200078c08ff */
[----:B------:R1:W-:Y:S01]  /*6da0*/  @P4 STG.E.U16 desc[UR14][R16.64], R13 ;  /* 0x0000000d10004986 */ /* 0x0003e2000c10150e */
[----:B------:R-:W-:Y:S01]  /*6db0*/  ISETP.LT.AND P4, PT, R12, UR7, !P0 ;  /* 0x000000070c007c0c */ /* 0x000fe2000c781270 */
[----:B------:R-:W-:Y:S01]  /*6dc0*/  VIADD R12, R3, 0x28 ;  /* 0x00000028030c7836 */ /* 0x000fe20000000000 */
[----:B------:R-:W-:Y:S02]  /*6dd0*/  LEA.HI.X.SX32 R19, R19, R2, 0x1, P6 ;  /* 0x0000000213137211 */ /* 0x000fe400030f0eff */
        /* <DEDUP_REMOVED lines=37> */
[----:B----4-:R1:W-:Y:S01]  /*7030*/  @P3 STG.E.U16 desc[UR14][R18.64], R8 ;  /* 0x0000000812003986 */ /* 0x0103e2000c10150e */
        /* <DEDUP_REMOVED lines=44> */
[C---:B-1----:R-:W-:Y:S01]  /*7300*/  VIADD R11, R17.reuse, UR6 ;  /* 0x00000006110b7c36 */ /* 0x042fe20008000000 */
[----:B------:R-:W-:Y:S01]  /*7310*/  LEA R16, P6, R17, R0, 0x1 ;  /* 0x0000000011107211 */ /* 0x000fe200078c08ff */
[C---:B------:R-:W-:Y:S01]  /*7320*/  VIADD R9, R3.reuse, 0x35 ;  /* 0x0000003503097836 */ /* 0x040fe20000000000 */
[----:B------:R0:W-:Y:S01]  /*7330*/  @P1 STG.E.U16 desc[UR14][R12.64], R18 ;  /* 0x000000120c001986 */ /* 0x0001e2000c10150e */
[----:B------:R-:W-:Y:S01]  /*7340*/  ISETP.LT.AND P1, PT, R10, UR7, !P0 ;  /* 0x000000070a007c0c */ /* 0x000fe2000c721270 */
[----:B------:R-:W-:Y:S01]  /*7350*/  VIADD R10, R3, 0x36 ;  /* 0x00000036030a7836 */ /* 0x000fe20000000000 */
[----:B------:R-:W-:Y:S01]  /*7360*/  LEA.HI.X.SX32 R17, R17, R2, 0x1, P6 ;  /* 0x0000000211117211 */ /* 0x000fe200030f0eff */
[----:B-----5:R1:W-:Y:S01]  /*7370*/  @P5 STG.E.U16 desc[UR14][R14.64], R4 ;  /* 0x000000040e005986 */ /* 0x0203e2000c10150e */
[----:B------:R-:W-:-:S02]  /*7380*/  LEA R8, P6, R11, R0, 0x1 ;  /* 0x000000000b087211 */ /* 0x000fc400078c08ff */
[----:B------:R-:W-:Y:S02]  /*7390*/  ISETP.LT.AND P5, PT, R9, UR7, !P0 ;  /* 0x0000000709007c0c */ /* 0x000fe4000c7a1270 */
[C---:B------:R-:W-:Y:S01]  /*73a0*/  LEA.HI.X.SX32 R9, R11.reuse, R2, 0x1, P6 ;  /* 0x000000020b097211 */ /* 0x040fe200030f0eff */
[----:B------:R-:W-:-:S04]  /*73b0*/  VIADD R11, R11, UR6 ;  /* 0x000000060b0b7c36 */ /* 0x000fc80008000000 */
[----:B0-----:R-:W-:Y:S01]  /*73c0*/  VIADD R13, R11, UR6 ;  /* 0x000000060b0d7c36 */ /* 0x001fe20008000000 */
[----:B-1----:R-:W-:Y:S01]  /*73d0*/  PRMT R15, R4, 0x7632, R15 ;  /* 0x00007632040f7816 */ /* 0x002fe2000000000f */
[C---:B------:R-:W-:Y:S02]  /*73e0*/  VIADD R4, R3.reuse, 0x37 ;  /* 0x0000003703047836 */ /* 0x040fe40000000000 */
        /* <DEDUP_REMOVED lines=8> */
[----:B------:R-:W-:Y:S02]  /*7470*/  LEA R12, P6, R13, R0, 0x1 ;  /* 0x000000000d0c7211 */ /* 0x000fe400078c08ff */
[----:B0-----:R-:W-:Y:S01]  /*7480*/  PRMT R17, R5, 0x7632, R17 ;  /* 0x0000763205117816 */ /* 0x001fe20000000011 */
[C---:B------:R-:W-:Y:S01]  /*7490*/  VIADD R15, R13.reuse, UR6 ;  /* 0x000000060d0f7c36 */ /* 0x040fe20008000000 */
[----:B------:R-:W-:Y:S01]  /*74a0*/  LEA.HI.X.SX32 R13, R13, R2, 0x1, P6 ;  /* 0x000000020d0d7211 */ /* 0x000fe200030f0eff */
[----:B-1----:R-:W-:Y:S02]  /*74b0*/  VIADD R5, R3, 0x39 ;  /* 0x0000003903057836 */ /* 0x002fe40000000000 */
[----:B------:R0:W-:Y:S01]  /*74c0*/  @P2 STG.E.U16 desc[UR14][R10.64], R17 ;  /* 0x000000110a002986 */ /* 0x0001e2000c10150e */
[----:B------:R-:W-:Y:S01]  /*74d0*/  ISETP.LT.AND P2, PT, R4, UR7, !P0 ;  /* 0x0000000704007c0c */ /* 0x000fe2000c741270 */
[C---:B------:R-:W-:Y:S01]  /*74e0*/  VIADD R9, R15.reuse, UR6 ;  /* 0x000000060f097c36 */ /* 0x040fe20008000000 */
[----:B------:R-:W-:Y:S01]  /*74f0*/  LEA R4, P6, R15, R0, 0x1 ;  /* 0x000000000f047211 */ /* 0x000fe200078c08ff */
[----:B------:R1:W-:Y:S01]  /*7500*/  @P1 STG.E.U16 desc[UR14][R12.64], R6 ;  /* 0x000000060c001986 */ /* 0x0003e2000c10150e */
[----:B------:R-:W-:-:S02]  /*7510*/  ISETP.LT.AND P1, PT, R5, UR7, !P0 ;  /* 0x0000000705007c0c */ /* 0x000fc4000c721270 */
[----:B------:R-:W-:Y:S02]  /*7520*/  LEA.HI.X.SX32 R5, R15, R2, 0x1, P6 ;  /* 0x000000020f057211 */ /* 0x000fe400030f0eff */
[----:B------:R-:W-:Y:S02]  /*7530*/  PRMT R15, R6, 0x7632, R15 ;  /* 0x00007632060f7816 */ /* 0x000fe4000000000f */
[C---:B------:R-:W-:Y:S01]  /*7540*/  LEA R8, P6, R9.reuse, R0, 0x1 ;  /* 0x0000000009087211 */ /* 0x040fe200078c08ff */
[C---:B0-----:R-:W-:Y:S02]  /*7550*/  VIADD R11, R9.reuse, UR6 ;  /* 0x00000006090b7c36 */ /* 0x041fe40008000000 */
[----:B------:R0:W-:Y:S01]  /*7560*/  @P5 STG.E.U16 desc[UR14][R4.64], R15 ;  /* 0x0000000f04005986 */ /* 0x0001e2000c10150e */
[----:B------:R-:W-:Y:S01]  /*7570*/  LEA.HI.X.SX32 R9, R9, R2, 0x1, P6 ;  /* 0x0000000209097211 */ /* 0x000fe200030f0eff */
[C---:B-1----:R-:W-:Y:S01]  /*7580*/  VIADD R13, R11.reuse, UR6 ;  /* 0x000000060b0d7c36 */ /* 0x042fe20008000000 */
[----:B------:R-:W-:Y:S01]  /*7590*/  LEA R10, P6, R11, R0, 0x1 ;  /* 0x000000000b0a7211 */ /* 0x000fe200078c08ff */
[----:B------:R-:W-:Y:S01]  /*75a0*/  VIADD R6, R3, 0x3b ;  /* 0x0000003b03067836 */ /* 0x000fe20000000000 */
[----:B------:R-:W-:Y:S01]  /*75b0*/  ISETP.LT.AND P5, PT, R14, UR7, !P0 ;  /* 0x000000070e007c0c */ /* 0x000fe2000c7a1270 */
[----:B------:R1:W-:Y:S01]  /*75c0*/  @P4 STG.E.U16 desc[UR14][R8.64], R7 ;  /* 0x0000000708004986 */ /* 0x0003e2000c10150e */
[----:B------:R-:W-:-:S02]  /*75d0*/  LEA.HI.X.SX32 R11, R11, R2, 0x1, P6 ;  /* 0x000000020b0b7211 */ /* 0x000fc400030f0eff */
[----:B------:R-:W-:Y:S02]  /*75e0*/  PRMT R14, R7, 0x7632, R14 ;  /* 0x00007632070e7816 */ /* 0x000fe4000000000e */
[----:B------:R-:W-:Y:S01]  /*75f0*/  ISETP.LT.AND P4, PT, R6, UR7, !P0 ;  /* 0x0000000706007c0c */ /* 0x000fe2000c781270 */
[C---:B0-----:R-:W-:Y:S01]  /*7600*/  VIADD R5, R13.reuse, UR6 ;  /* 0x000000060d057c36 */ /* 0x041fe20008000000 */
[----:B------:R-:W-:Y:S01]  /*7610*/  LEA R12, P6, R13, R0, 0x1 ;  /* 0x000000000d0c7211 */ /* 0x000fe200078c08ff */
[C---:B------:R-:W-:Y:S01]  /*7620*/  VIADD R6, R3.reuse, 0x3c ;  /* 0x0000003c03067836 */ /* 0x040fe20000000000 */
[----:B------:R0:W-:Y:S01]  /*7630*/  @P3 STG.E.U16 desc[UR14][R10.64], R14 ;  /* 0x0000000e0a003986 */ /* 0x0001e2000c10150e */
[----:B------:R-:W-:Y:S01]  /*7640*/  VIADD R15, R3, 0x3e ;  /* 0x0000003e030f7836 */ /* 0x000fe20000000000 */
[----:B------:R-:W-:Y:S01]  /*7650*/  LEA.HI.X.SX32 R13, R13, R2, 0x1, P6 ;  /* 0x000000020d0d7211 */ /* 0x000fe200030f0eff */
[----:B-1----:R-:W-:Y:S01]  /*7660*/  VIADD R7, R5, UR6 ;  /* 0x0000000605077c36 */ /* 0x002fe20008000000 */
[----:B------:R-:W-:Y:S01]  /*7670*/  ISETP.LT.AND P3, PT, R6, UR7, !P0 ;  /* 0x0000000706007c0c */ /* 0x000fe2000c761270 */
[----:B------:R-:W-:Y:S01]  /*7680*/  VIADD R6, R3, 0x3d ;  /* 0x0000003d03067836 */ /* 0x000fe20000000000 */
[----:B------:R-:W-:Y:S01]  /*7690*/  LEA R4, P6, R5, R0, 0x1 ;  /* 0x0000000005047211 */ /* 0x000fe200078c08ff */
[----:B------:R-:W-:Y:S01]  /*76a0*/  VIADD R9, R7, UR6 ;  /* 0x0000000607097c36 */ /* 0x000fe20008000000 */
[----:B--2---:R1:W-:Y:S01]  /*76b0*/  @P2 STG.E.U16 desc[UR14][R12.64], R28 ;  /* 0x0000001c0c002986 */ /* 0x0043e2000c10150e */
[----:B------:R-:W-:Y:S01]  /*76c0*/  VIADD R3, R3, 0x3f ;  /* 0x0000003f03037836 */ /* 0x000fe20000000000 */
[----:B------:R-:W-:Y:S01]  /*76d0*/  LEA.HI.X.SX32 R5, R5, R2, 0x1, P6 ;  /* 0x0000000205057211 */ /* 0x000fe200030f0eff */
[----:B0-----:R-:W-:Y:S01]  /*76e0*/  VIADD R11, R9, UR6 ;  /* 0x00000006090b7c36 */ /* 0x001fe20008000000 */
[----:B------:R-:W-:-:S02]  /*76f0*/  ISETP.LT.AND P2, PT, R6, UR7, !P0 ;  /* 0x0000000706007c0c */ /* 0x000fc4000c741270 */
[----:B------:R-:W-:Y:S01]  /*7700*/  LEA R6, P6, R7, R0, 0x1 ;  /* 0x0000000007067211 */ /* 0x000fe200078c08ff */
[----:B------:R-:W-:-:S03]  /*7710*/  VIADD R17, R11, UR6 ;  /* 0x000000060b117c36 */ /* 0x000fc60008000000 */
[----:B------:R-:W-:Y:S01]  /*7720*/  LEA.HI.X.SX32 R7, R7, R2, 0x1, P6 ;  /* 0x0000000207077211 */ /* 0x000fe200030f0eff */
[----:B------:R-:W-:Y:S01]  /*7730*/  VIADD R19, R17, UR6 ;  /* 0x0000000611137c36 */ /* 0x000fe20008000000 */
[----:B-1----:R-:W-:Y:S02]  /*7740*/  PRMT R13, R28, 0x7632, R13 ;  /* 0x000076321c0d7816 */ /* 0x002fe4000000000d */
[-C--:B------:R-:W-:Y:S01]  /*7750*/  LEA R10, P6, R11, R0.reuse, 0x1 ;  /* 0x000000000b0a7211 */ /* 0x080fe200078c08ff */
[----:B------:R-:W-:Y:S02]  /*7760*/  VIADD R21, R19, UR6 ;  /* 0x0000000613157c36 */ /* 0x000fe40008000000 */
[----:B------:R0:W-:Y:S01]  /*7770*/  @P1 STG.E.U16 desc[UR14][R4.64], R13 ;  /* 0x0000000d04001986 */ /* 0x0001e2000c10150e */
[----:B------:R-:W-:Y:S02]  /*7780*/  LEA R8, P1, R9, R0, 0x1 ;  /* 0x0000000009087211 */ /* 0x000fe400078208ff */
[-C--:B------:R-:W-:Y:S01]  /*7790*/  LEA.HI.X.SX32 R11, R11, R2.reuse, 0x1, P6 ;  /* 0x000000020b0b7211 */ /* 0x080fe200030f0eff */
[----:B------:R1:W-:Y:S01]  /*77a0*/  @P5 STG.E.U16 desc[UR14][R6.64], R29 ;  /* 0x0000001d06005986 */ /* 0x0003e2000c10150e */
[----:B------:R-:W-:-:S02]  /*77b0*/  LEA.HI.X.SX32 R9, R9, R2, 0x1, P1 ;  /* 0x0000000209097211 */ /* 0x000fc400008f0eff */
[-C--:B------:R-:W-:Y:S02]  /*77c0*/  LEA R12, P6, R17, R0.reuse, 0x1 ;  /* 0x00000000110c7211 */ /* 0x080fe400078c08ff */
[----:B0-----:R-:W-:Y:S02]  /*77d0*/  LEA R4, P1, R19, R0, 0x1 ;  /* 0x0000000013047211 */ /* 0x001fe400078208ff */
[-C--:B------:R-:W-:Y:S02]  /*77e0*/  LEA.HI.X.SX32 R13, R17, R2.reuse, 0x1, P6 ;  /* 0x00000002110d7211 */ /* 0x080fe400030f0eff */
[----:B------:R-:W-:Y:S02]  /*77f0*/  LEA.HI.X.SX32 R5, R19, R2, 0x1, P1 ;  /* 0x0000000213057211 */ /* 0x000fe400008f0eff */
[----:B------:R-:W-:Y:S02]  /*7800*/  ISETP.LT.AND P1, PT, R15, UR7, !P0 ;  /* 0x000000070f007c0c */ /* 0x000fe4000c721270 */
[----:B------:R-:W-:-:S02]  /*7810*/  ISETP.LT.AND P0, PT, R3, UR7, !P0 ;  /* 0x0000000703007c0c */ /* 0x000fc4000c701270 */
[----:B------:R-:W-:Y:S02]  /*7820*/  LEA R14, P6, R21, R0, 0x1 ;  /* 0x00000000150e7211 */ /* 0x000fe400078c08ff */
[----:B------:R-:W-:Y:S02]  /*7830*/  PRMT R0, R29, 0x7632, R0 ;  /* 0x000076321d007816 */ /* 0x000fe40000000000 */
[----:B------:R-:W-:Y:S02]  /*7840*/  LEA.HI.X.SX32 R15, R21, R2, 0x1, P6 ;  /* 0x00000002150f7211 */ /* 0x000fe400030f0eff */
[----:B------:R-:W-:Y:S01]  /*7850*/  PRMT R2, R30, 0x7632, R2 ;  /* 0x000076321e027816 */ /* 0x000fe20000000002 */
[----:B------:R1:W-:Y:S04]  /*7860*/  @P4 STG.E.U16 desc[UR14][R8.64], R0 ;  /* 0x0000000008004986 */ /* 0x0003e8000c10150e */
[----:B------:R1:W-:Y:S04]  /*7870*/  @P3 STG.E.U16 desc[UR14][R10.64], R30 ;  /* 0x0000001e0a003986 */ /* 0x0003e8000c10150e */
[----:B------:R1:W-:Y:S04]  /*7880*/  @P2 STG.E.U16 desc[UR14][R12.64], R2 ;  /* 0x000000020c002986 */ /* 0x0003e8000c10150e */
[----:B------:R1:W-:Y:S01]  /*7890*/  @P1 STG.E.U16 desc[UR14][R4.64], R31 ;  /* 0x0000001f04001986 */ /* 0x0003e2000c10150e */
[----:B------:R-:W-:Y:S05]  /*78a0*/  @!P0 EXIT ;  /* 0x000000000000894d */ /* 0x000fea0003800000 */
[----:B-1----:R-:W-:-:S05]  /*78b0*/  PRMT R7, R31, 0x7632, R7 ;  /* 0x000076321f077816 */ /* 0x002fca0000000007 */
[----:B------:R-:W-:Y:S01]  /*78c0*/  STG.E.U16 desc[UR14][R14.64], R7 ;  /* 0x000000070e007986 */ /* 0x000fe2000c10150e */
[----:B------:R-:W-:Y:S05]  /*78d0*/  EXIT ;  /* 0x000000000000794d */ /* 0x000fea0003800000 */
.L_x_2:
[----:B------:R-:W-:-:S00]  /*78e0*/  BRA `(.L_x_2) ;  /* 0xfffffffc00fc7947 */ /* 0x000fc0000383ffff */
[----:B------:R-:W-:-:S00]  /*78f0*/  NOP ;  /* 0x0000000000007918 */ /* 0x000fc00000000000 */
        /* <DEDUP_REMOVED lines=8> */
.L_x_3:


//--------------------- .nv.shared.matmul_kernel  --------------------------
	.section	.nv.shared.matmul_kernel,"aw",@nobits
	.sectionflags	@""
	.align	16
	.zero		1024


//--------------------- .nv.shared.reserved.0     --------------------------
	.section	.nv.shared.reserved.0,"aw",@nobits
	.weak		__nv_reservedSMEM_offset_0_alias
	.size		__nv_reservedSMEM_offset_0_alias, 0, 0
	.other		__nv_reservedSMEM_offset_0_alias,@"STO_CUDA_RESERVED_SHARED STV_DEFAULT"
__nv_reservedSMEM_offset_0_alias:
	.zero		0


//--------------------- .nv.constant0.matmul_kernel --------------------------
	.section	.nv.constant0.matmul_kernel,"a",@progbits
	.sectionflags	@""
	.align	4
.nv.constant0.matmul_kernel:
	.zero		608


//--------------------- SYMBOLS --------------------------

	.type		.nv.reservedSmem.offset0,@object
	.size		.nv.reservedSmem.offset0,0x4
